//
// Generated by NVIDIA NVVM Compiler
//
// Compiler Build ID: CL-36424714
// Cuda compilation tools, release 13.0, V13.0.88
// Based on NVVM 20.0.0
//

.version 9.0
.target sm_100
.address_size 64

	// .globl	_Z27reduce_kernel_bank_conflictPKfPf
// _ZZ27reduce_kernel_bank_conflictPKfPfE5sdata has been demoted
// _ZZ18reduce_kernel_warpPKfPfE5sdata has been demoted
// _ZZ26reduce_kernel_warp_shufflePKfPfE5sdata has been demoted
// _ZZ31reduce_kernel_thread_coarseningPKfPfE5sdata has been demoted
// _ZZ7reduce2IfEvPKT_PS0_E5sdata has been demoted
// _ZZ7reduce3IfEvPKT_PS0_E5sdata has been demoted

.visible .entry _Z27reduce_kernel_bank_conflictPKfPf(
	.param .u64 .ptr .align 1 _Z27reduce_kernel_bank_conflictPKfPf_param_0,
	.param .u64 .ptr .align 1 _Z27reduce_kernel_bank_conflictPKfPf_param_1
)
{
	.reg .pred 	%p<6>;
	.reg .b32 	%r<13>;
	.reg .b32 	%f<10>;
	.reg .b64 	%rd<7>;
	// demoted variable
	.shared .align 4 .b8 _ZZ27reduce_kernel_bank_conflictPKfPfE5sdata[1024];
	ld.param.u64 	%rd1, [_Z27reduce_kernel_bank_conflictPKfPf_param_0];
	ld.param.u64 	%rd2, [_Z27reduce_kernel_bank_conflictPKfPf_param_1];
	mov.u32 	%r1, %tid.x;
	mov.u32 	%r7, %ctaid.x;
	mov.u32 	%r12, %ntid.x;
	mad.lo.s32 	%r3, %r7, %r12, %r1;
	setp.gt.s32 	%p1, %r3, 1023;
	mov.f32 	%f9, 0f00000000;
	@%p1 bra 	$L__BB0_2;
	cvta.to.global.u64 	%rd3, %rd1;
	mul.wide.s32 	%rd4, %r3, 4;
	add.s64 	%rd5, %rd3, %rd4;
	ld.global.f32 	%f9, [%rd5];
$L__BB0_2:
	shl.b32 	%r8, %r1, 2;
	mov.u32 	%r9, _ZZ27reduce_kernel_bank_conflictPKfPfE5sdata;
	add.s32 	%r4, %r9, %r8;
	st.shared.f32 	[%r4], %f9;
	bar.sync 	0;
	setp.lt.u32 	%p2, %r12, 2;
	@%p2 bra 	$L__BB0_6;
$L__BB0_3:
	shr.u32 	%r6, %r12, 1;
	setp.ge.u32 	%p3, %r1, %r6;
	@%p3 bra 	$L__BB0_5;
	shl.b32 	%r10, %r6, 2;
	add.s32 	%r11, %r4, %r10;
	ld.shared.f32 	%f4, [%r11];
	ld.shared.f32 	%f5, [%r4];
	add.f32 	%f6, %f4, %f5;
	st.shared.f32 	[%r4], %f6;
$L__BB0_5:
	bar.sync 	0;
	setp.gt.u32 	%p4, %r12, 3;
	mov.u32 	%r12, %r6;
	@%p4 bra 	$L__BB0_3;
$L__BB0_6:
	setp.ne.s32 	%p5, %r1, 0;
	@%p5 bra 	$L__BB0_8;
	ld.shared.f32 	%f7, [_ZZ27reduce_kernel_bank_conflictPKfPfE5sdata];
	cvta.to.global.u64 	%rd6, %rd2;
	atom.global.add.f32 	%f8, [%rd6], %f7;
$L__BB0_8:
	ret;

}
	// .globl	_Z18reduce_kernel_warpPKfPf
.visible .entry _Z18reduce_kernel_warpPKfPf(
	.param .u64 .ptr .align 1 _Z18reduce_kernel_warpPKfPf_param_0,
	.param .u64 .ptr .align 1 _Z18reduce_kernel_warpPKfPf_param_1
)
{
	.reg .pred 	%p<12>;
	.reg .b32 	%r<28>;
	.reg .b32 	%f<20>;
	.reg .b64 	%rd<7>;
	// demoted variable
	.shared .align 4 .b8 _ZZ18reduce_kernel_warpPKfPfE5sdata[1024];
	ld.param.u64 	%rd1, [_Z18reduce_kernel_warpPKfPf_param_0];
	ld.param.u64 	%rd2, [_Z18reduce_kernel_warpPKfPf_param_1];
	mov.u32 	%r1, %tid.x;
	mov.u32 	%r7, %ctaid.x;
	mov.u32 	%r27, %ntid.x;
	mad.lo.s32 	%r3, %r7, %r27, %r1;
	setp.gt.s32 	%p1, %r3, 1023;
	mov.f32 	%f19, 0f00000000;
	@%p1 bra 	$L__BB1_2;
	cvta.to.global.u64 	%rd3, %rd1;
	mul.wide.s32 	%rd4, %r3, 4;
	add.s64 	%rd5, %rd3, %rd4;
	ld.global.f32 	%f19, [%rd5];
$L__BB1_2:
	shl.b32 	%r8, %r1, 2;
	mov.u32 	%r9, _ZZ18reduce_kernel_warpPKfPfE5sdata;
	add.s32 	%r4, %r9, %r8;
	st.shared.f32 	[%r4], %f19;
	bar.sync 	0;
	setp.lt.u32 	%p2, %r27, 64;
	@%p2 bra 	$L__BB1_6;
$L__BB1_3:
	shr.u32 	%r6, %r27, 1;
	setp.ge.u32 	%p3, %r1, %r6;
	@%p3 bra 	$L__BB1_5;
	shl.b32 	%r10, %r6, 2;
	add.s32 	%r11, %r4, %r10;
	ld.shared.f32 	%f5, [%r11];
	ld.shared.f32 	%f6, [%r4];
	add.f32 	%f7, %f5, %f6;
	st.shared.f32 	[%r4], %f7;
$L__BB1_5:
	bar.sync 	0;
	setp.gt.u32 	%p4, %r27, 127;
	mov.u32 	%r27, %r6;
	@%p4 bra 	$L__BB1_3;
$L__BB1_6:
	setp.gt.u32 	%p5, %r1, 31;
	@%p5 bra 	$L__BB1_9;
	ld.shared.f32 	%f8, [%r4];
	// begin inline asm
	activemask.b32 %r12;
	// end inline asm
	mov.b32 	%r17, %f8;
	shfl.sync.down.b32	%r18|%p6, %r17, 16, 31, %r12;
	mov.b32 	%f9, %r18;
	add.f32 	%f10, %f8, %f9;
	// begin inline asm
	activemask.b32 %r13;
	// end inline asm
	mov.b32 	%r19, %f10;
	shfl.sync.down.b32	%r20|%p7, %r19, 8, 31, %r13;
	mov.b32 	%f11, %r20;
	add.f32 	%f12, %f10, %f11;
	// begin inline asm
	activemask.b32 %r14;
	// end inline asm
	mov.b32 	%r21, %f12;
	shfl.sync.down.b32	%r22|%p8, %r21, 4, 31, %r14;
	mov.b32 	%f13, %r22;
	add.f32 	%f14, %f12, %f13;
	// begin inline asm
	activemask.b32 %r15;
	// end inline asm
	mov.b32 	%r23, %f14;
	shfl.sync.down.b32	%r24|%p9, %r23, 2, 31, %r15;
	mov.b32 	%f15, %r24;
	add.f32 	%f16, %f14, %f15;
	// begin inline asm
	activemask.b32 %r16;
	// end inline asm
	mov.b32 	%r25, %f16;
	shfl.sync.down.b32	%r26|%p10, %r25, 1, 31, %r16;
	mov.b32 	%f17, %r26;
	add.f32 	%f3, %f16, %f17;
	setp.ne.s32 	%p11, %r1, 0;
	@%p11 bra 	$L__BB1_9;
	cvta.to.global.u64 	%rd6, %rd2;
	atom.global.add.f32 	%f18, [%rd6], %f3;
$L__BB1_9:
	ret;

}
	// .globl	_Z26reduce_kernel_warp_shufflePKfPf
.visible .entry _Z26reduce_kernel_warp_shufflePKfPf(
	.param .u64 .ptr .align 1 _Z26reduce_kernel_warp_shufflePKfPf_param_0,
	.param .u64 .ptr .align 1 _Z26reduce_kernel_warp_shufflePKfPf_param_1
)
{
	.reg .pred 	%p<12>;
	.reg .b32 	%r<23>;
	.reg .b32 	%f<26>;
	.reg .b64 	%rd<7>;
	// demoted variable
	.shared .align 4 .b8 _ZZ26reduce_kernel_warp_shufflePKfPfE5sdata[1024];
	ld.param.u64 	%rd1, [_Z26reduce_kernel_warp_shufflePKfPf_param_0];
	ld.param.u64 	%rd2, [_Z26reduce_kernel_warp_shufflePKfPf_param_1];
	mov.u32 	%r1, %tid.x;
	mov.u32 	%r4, %ctaid.x;
	mov.u32 	%r5, %ntid.x;
	mad.lo.s32 	%r2, %r4, %r5, %r1;
	setp.gt.s32 	%p1, %r2, 1023;
	mov.f32 	%f25, 0f00000000;
	@%p1 bra 	$L__BB2_2;
	cvta.to.global.u64 	%rd3, %rd1;
	mul.wide.s32 	%rd4, %r2, 4;
	add.s64 	%rd5, %rd3, %rd4;
	ld.global.f32 	%f25, [%rd5];
$L__BB2_2:
	shl.b32 	%r6, %r1, 2;
	mov.u32 	%r7, _ZZ26reduce_kernel_warp_shufflePKfPfE5sdata;
	add.s32 	%r3, %r7, %r6;
	st.shared.f32 	[%r3], %f25;
	bar.sync 	0;
	setp.gt.u32 	%p2, %r1, 127;
	@%p2 bra 	$L__BB2_4;
	ld.shared.f32 	%f5, [%r3+512];
	ld.shared.f32 	%f6, [%r3];
	add.f32 	%f7, %f5, %f6;
	st.shared.f32 	[%r3], %f7;
$L__BB2_4:
	bar.sync 	0;
	setp.gt.u32 	%p3, %r1, 63;
	@%p3 bra 	$L__BB2_6;
	ld.shared.f32 	%f8, [%r3+256];
	ld.shared.f32 	%f9, [%r3];
	add.f32 	%f10, %f8, %f9;
	st.shared.f32 	[%r3], %f10;
$L__BB2_6:
	bar.sync 	0;
	setp.gt.u32 	%p4, %r1, 31;
	@%p4 bra 	$L__BB2_8;
	ld.shared.f32 	%f11, [%r3+128];
	ld.shared.f32 	%f12, [%r3];
	add.f32 	%f13, %f11, %f12;
	st.shared.f32 	[%r3], %f13;
$L__BB2_8:
	setp.gt.u32 	%p5, %r1, 31;
	bar.sync 	0;
	@%p5 bra 	$L__BB2_11;
	ld.shared.f32 	%f14, [%r3];
	// begin inline asm
	activemask.b32 %r8;
	// end inline asm
	mov.b32 	%r13, %f14;
	shfl.sync.down.b32	%r14|%p6, %r13, 16, 31, %r8;
	mov.b32 	%f15, %r14;
	add.f32 	%f16, %f14, %f15;
	// begin inline asm
	activemask.b32 %r9;
	// end inline asm
	mov.b32 	%r15, %f16;
	shfl.sync.down.b32	%r16|%p7, %r15, 8, 31, %r9;
	mov.b32 	%f17, %r16;
	add.f32 	%f18, %f16, %f17;
	// begin inline asm
	activemask.b32 %r10;
	// end inline asm
	mov.b32 	%r17, %f18;
	shfl.sync.down.b32	%r18|%p8, %r17, 4, 31, %r10;
	mov.b32 	%f19, %r18;
	add.f32 	%f20, %f18, %f19;
	// begin inline asm
	activemask.b32 %r11;
	// end inline asm
	mov.b32 	%r19, %f20;
	shfl.sync.down.b32	%r20|%p9, %r19, 2, 31, %r11;
	mov.b32 	%f21, %r20;
	add.f32 	%f22, %f20, %f21;
	// begin inline asm
	activemask.b32 %r12;
	// end inline asm
	mov.b32 	%r21, %f22;
	shfl.sync.down.b32	%r22|%p10, %r21, 1, 31, %r12;
	mov.b32 	%f23, %r22;
	add.f32 	%f3, %f22, %f23;
	setp.ne.s32 	%p11, %r1, 0;
	@%p11 bra 	$L__BB2_11;
	cvta.to.global.u64 	%rd6, %rd2;
	atom.global.add.f32 	%f24, [%rd6], %f3;
$L__BB2_11:
	ret;

}
	// .globl	_Z31reduce_kernel_thread_coarseningPKfPf
.visible .entry _Z31reduce_kernel_thread_coarseningPKfPf(
	.param .u64 .ptr .align 1 _Z31reduce_kernel_thread_coarseningPKfPf_param_0,
	.param .u64 .ptr .align 1 _Z31reduce_kernel_thread_coarseningPKfPf_param_1
)
{
	.reg .pred 	%p<16>;
	.reg .b32 	%r<50>;
	.reg .b32 	%f<45>;
	.reg .b64 	%rd<13>;
	// demoted variable
	.shared .align 4 .b8 _ZZ31reduce_kernel_thread_coarseningPKfPfE5sdata[1024];
	ld.param.u64 	%rd3, [_Z31reduce_kernel_thread_coarseningPKfPf_param_0];
	ld.param.u64 	%rd2, [_Z31reduce_kernel_thread_coarseningPKfPf_param_1];
	cvta.to.global.u64 	%rd1, %rd3;
	mov.u32 	%r14, %nctaid.x;
	shl.b32 	%r1, %r14, 8;
	mov.u32 	%r2, %tid.x;
	mov.u32 	%r15, %ctaid.x;
	mov.u32 	%r16, %ntid.x;
	mad.lo.s32 	%r48, %r15, %r16, %r2;
	setp.gt.s32 	%p1, %r48, 1023;
	mov.f32 	%f44, 0f00000000;
	@%p1 bra 	$L__BB3_7;
	add.s32 	%r17, %r48, %r1;
	max.s32 	%r18, %r17, 1024;
	setp.lt.s32 	%p2, %r17, 1024;
	selp.u32 	%r19, 1, 0, %p2;
	add.s32 	%r20, %r17, %r19;
	sub.s32 	%r21, %r18, %r20;
	div.u32 	%r22, %r21, %r1;
	add.s32 	%r4, %r22, %r19;
	and.b32  	%r23, %r4, 3;
	setp.eq.s32 	%p3, %r23, 3;
	mov.f32 	%f44, 0f00000000;
	@%p3 bra 	$L__BB3_4;
	add.s32 	%r24, %r4, 1;
	and.b32  	%r25, %r24, 3;
	neg.s32 	%r46, %r25;
	mov.f32 	%f44, 0f00000000;
$L__BB3_3:
	.pragma "nounroll";
	mul.wide.s32 	%rd4, %r48, 4;
	add.s64 	%rd5, %rd1, %rd4;
	ld.global.f32 	%f13, [%rd5];
	add.f32 	%f44, %f44, %f13;
	add.s32 	%r48, %r48, %r1;
	add.s32 	%r46, %r46, 1;
	setp.ne.s32 	%p4, %r46, 0;
	@%p4 bra 	$L__BB3_3;
$L__BB3_4:
	setp.lt.u32 	%p5, %r4, 3;
	@%p5 bra 	$L__BB3_7;
	mul.wide.s32 	%rd8, %r1, 4;
$L__BB3_6:
	mul.wide.s32 	%rd6, %r48, 4;
	add.s64 	%rd7, %rd1, %rd6;
	ld.global.f32 	%f14, [%rd7];
	add.f32 	%f15, %f44, %f14;
	add.s32 	%r26, %r48, %r1;
	add.s64 	%rd9, %rd7, %rd8;
	ld.global.f32 	%f16, [%rd9];
	add.f32 	%f17, %f15, %f16;
	add.s32 	%r27, %r26, %r1;
	add.s64 	%rd10, %rd9, %rd8;
	ld.global.f32 	%f18, [%rd10];
	add.f32 	%f19, %f17, %f18;
	add.s32 	%r28, %r27, %r1;
	add.s64 	%rd11, %rd10, %rd8;
	ld.global.f32 	%f20, [%rd11];
	add.f32 	%f44, %f19, %f20;
	add.s32 	%r48, %r28, %r1;
	setp.lt.s32 	%p6, %r48, 1024;
	@%p6 bra 	$L__BB3_6;
$L__BB3_7:
	shl.b32 	%r29, %r2, 2;
	mov.u32 	%r30, _ZZ31reduce_kernel_thread_coarseningPKfPfE5sdata;
	add.s32 	%r13, %r30, %r29;
	st.shared.f32 	[%r13], %f44;
	bar.sync 	0;
	setp.gt.u32 	%p7, %r2, 127;
	@%p7 bra 	$L__BB3_9;
	ld.shared.f32 	%f21, [%r13+512];
	ld.shared.f32 	%f22, [%r13];
	add.f32 	%f23, %f21, %f22;
	st.shared.f32 	[%r13], %f23;
$L__BB3_9:
	bar.sync 	0;
	setp.gt.u32 	%p8, %r2, 63;
	@%p8 bra 	$L__BB3_11;
	ld.shared.f32 	%f24, [%r13+256];
	ld.shared.f32 	%f25, [%r13];
	add.f32 	%f26, %f24, %f25;
	st.shared.f32 	[%r13], %f26;
$L__BB3_11:
	bar.sync 	0;
	setp.gt.u32 	%p9, %r2, 31;
	@%p9 bra 	$L__BB3_14;
	ld.shared.f32 	%f27, [%r13];
	ld.shared.f32 	%f28, [%r13+128];
	add.f32 	%f29, %f27, %f28;
	// begin inline asm
	activemask.b32 %r31;
	// end inline asm
	mov.b32 	%r36, %f29;
	shfl.sync.down.b32	%r37|%p10, %r36, 16, 31, %r31;
	mov.b32 	%f30, %r37;
	add.f32 	%f31, %f29, %f30;
	// begin inline asm
	activemask.b32 %r32;
	// end inline asm
	mov.b32 	%r38, %f31;
	shfl.sync.down.b32	%r39|%p11, %r38, 8, 31, %r32;
	mov.b32 	%f32, %r39;
	add.f32 	%f33, %f31, %f32;
	// begin inline asm
	activemask.b32 %r33;
	// end inline asm
	mov.b32 	%r40, %f33;
	shfl.sync.down.b32	%r41|%p12, %r40, 4, 31, %r33;
	mov.b32 	%f34, %r41;
	add.f32 	%f35, %f33, %f34;
	// begin inline asm
	activemask.b32 %r34;
	// end inline asm
	mov.b32 	%r42, %f35;
	shfl.sync.down.b32	%r43|%p13, %r42, 2, 31, %r34;
	mov.b32 	%f36, %r43;
	add.f32 	%f37, %f35, %f36;
	// begin inline asm
	activemask.b32 %r35;
	// end inline asm
	mov.b32 	%r44, %f37;
	shfl.sync.down.b32	%r45|%p14, %r44, 1, 31, %r35;
	mov.b32 	%f38, %r45;
	add.f32 	%f8, %f37, %f38;
	setp.ne.s32 	%p15, %r2, 0;
	@%p15 bra 	$L__BB3_14;
	cvta.to.global.u64 	%rd12, %rd2;
	atom.global.add.f32 	%f39, [%rd12], %f8;
$L__BB3_14:
	ret;

}
	// .globl	_Z7reduce2IfEvPKT_PS0_
.visible .entry _Z7reduce2IfEvPKT_PS0_(
	.param .u64 .ptr .align 1 _Z7reduce2IfEvPKT_PS0__param_0,
	.param .u64 .ptr .align 1 _Z7reduce2IfEvPKT_PS0__param_1
)
{
	.reg .pred 	%p<6>;
	.reg .b32 	%r<16>;
	.reg .b32 	%f<10>;
	.reg .b64 	%rd<7>;
	// demoted variable
	.shared .align 4 .b8 _ZZ7reduce2IfEvPKT_PS0_E5sdata[1024];
	ld.param.u64 	%rd1, [_Z7reduce2IfEvPKT_PS0__param_0];
	ld.param.u64 	%rd2, [_Z7reduce2IfEvPKT_PS0__param_1];
	mov.u32 	%r1, %tid.x;
	mov.u32 	%r7, %ctaid.x;
	mov.u32 	%r2, %ntid.x;
	mad.lo.s32 	%r3, %r7, %r2, %r1;
	setp.gt.s32 	%p1, %r3, 1023;
	mov.f32 	%f9, 0f00000000;
	@%p1 bra 	$L__BB4_2;
	cvta.to.global.u64 	%rd3, %rd1;
	mul.wide.s32 	%rd4, %r3, 4;
	add.s64 	%rd5, %rd3, %rd4;
	ld.global.f32 	%f9, [%rd5];
$L__BB4_2:
	shl.b32 	%r8, %r1, 2;
	mov.u32 	%r9, _ZZ7reduce2IfEvPKT_PS0_E5sdata;
	add.s32 	%r4, %r9, %r8;
	st.shared.f32 	[%r4], %f9;
	bar.sync 	0;
	setp.lt.u32 	%p2, %r2, 2;
	@%p2 bra 	$L__BB4_7;
	mov.b32 	%r15, 1;
$L__BB4_4:
	shl.b32 	%r6, %r15, 1;
	add.s32 	%r11, %r6, -1;
	and.b32  	%r12, %r11, %r1;
	setp.ne.s32 	%p3, %r12, 0;
	@%p3 bra 	$L__BB4_6;
	shl.b32 	%r13, %r15, 2;
	add.s32 	%r14, %r4, %r13;
	ld.shared.f32 	%f4, [%r14];
	ld.shared.f32 	%f5, [%r4];
	add.f32 	%f6, %f4, %f5;
	st.shared.f32 	[%r4], %f6;
$L__BB4_6:
	bar.sync 	0;
	setp.lt.u32 	%p4, %r6, %r2;
	mov.u32 	%r15, %r6;
	@%p4 bra 	$L__BB4_4;
$L__BB4_7:
	setp.ne.s32 	%p5, %r1, 0;
	@%p5 bra 	$L__BB4_9;
	ld.shared.f32 	%f7, [_ZZ7reduce2IfEvPKT_PS0_E5sdata];
	cvta.to.global.u64 	%rd6, %rd2;
	atom.global.add.f32 	%f8, [%rd6], %f7;
$L__BB4_9:
	ret;

}
	// .globl	_Z7reduce3IfEvPKT_PS0_
.visible .entry _Z7reduce3IfEvPKT_PS0_(
	.param .u64 .ptr .align 1 _Z7reduce3IfEvPKT_PS0__param_0,
	.param .u64 .ptr .align 1 _Z7reduce3IfEvPKT_PS0__param_1
)
{
	.reg .pred 	%p<6>;
	.reg .b32 	%r<19>;
	.reg .b32 	%f<10>;
	.reg .b64 	%rd<7>;
	// demoted variable
	.shared .align 4 .b8 _ZZ7reduce3IfEvPKT_PS0_E5sdata[1024];
	ld.param.u64 	%rd1, [_Z7reduce3IfEvPKT_PS0__param_0];
	ld.param.u64 	%rd2, [_Z7reduce3IfEvPKT_PS0__param_1];
	mov.u32 	%r1, %tid.x;
	mov.u32 	%r7, %ctaid.x;
	mov.u32 	%r2, %ntid.x;
	mad.lo.s32 	%r3, %r7, %r2, %r1;
	setp.gt.s32 	%p1, %r3, 1023;
	mov.f32 	%f9, 0f00000000;
	@%p1 bra 	$L__BB5_2;
	cvta.to.global.u64 	%rd3, %rd1;
	mul.wide.s32 	%rd4, %r3, 4;
	add.s64 	%rd5, %rd3, %rd4;
	ld.global.f32 	%f9, [%rd5];
$L__BB5_2:
	shl.b32 	%r8, %r1, 2;
	mov.u32 	%r9, _ZZ7reduce3IfEvPKT_PS0_E5sdata;
	add.s32 	%r10, %r9, %r8;
	st.shared.f32 	[%r10], %f9;
	bar.sync 	0;
	setp.lt.u32 	%p2, %r2, 2;
	@%p2 bra 	$L__BB5_7;
	mov.b32 	%r18, 1;
$L__BB5_4:
	shl.b32 	%r5, %r18, 1;
	mul.lo.s32 	%r6, %r5, %r1;
	setp.ge.u32 	%p3, %r6, %r2;
	@%p3 bra 	$L__BB5_6;
	add.s32 	%r12, %r6, %r18;
	shl.b32 	%r13, %r12, 2;
	add.s32 	%r15, %r9, %r13;
	ld.shared.f32 	%f4, [%r15];
	shl.b32 	%r16, %r6, 2;
	add.s32 	%r17, %r9, %r16;
	ld.shared.f32 	%f5, [%r17];
	add.f32 	%f6, %f4, %f5;
	st.shared.f32 	[%r17], %f6;
$L__BB5_6:
	bar.sync 	0;
	setp.lt.u32 	%p4, %r5, %r2;
	mov.u32 	%r18, %r5;
	@%p4 bra 	$L__BB5_4;
$L__BB5_7:
	setp.ne.s32 	%p5, %r1, 0;
	@%p5 bra 	$L__BB5_9;
	ld.shared.f32 	%f7, [_ZZ7reduce3IfEvPKT_PS0_E5sdata];
	cvta.to.global.u64 	%rd6, %rd2;
	atom.global.add.f32 	%f8, [%rd6], %f7;
$L__BB5_9:
	ret;

}


// ===== COMPILED SASS (sm_100) =====

	.target	sm_100

	.elftype	@"ET_EXEC"


//--------------------- .note.nv.tkinfo           --------------------------
	.section	.note.nv.tkinfo,"",@"SHT_NOTE"
	.sectionflags	@"SHF_NOTE_NV_TKINFO"
	.tkinfo
        /*0018*/ 	.word	0x00000002
        /*0030*/ 	.string	""
        /*0030*/ 	.string	"ptxas"
        /*0030*/ 	.string	"Cuda compilation tools, release 13.0, V13.0.88"
        /*0030*/ 	.string	"Build cuda_13.0.r13.0/compiler.36424714_0"
        /*0030*/ 	.string	"-arch sm_100 -m 64 "



//--------------------- .note.nv.cuinfo           --------------------------
	.section	.note.nv.cuinfo,"",@"SHT_NOTE"
	.sectionflags	@"SHF_NOTE_NV_CUINFO"
        /*0018*/ 	.short	0x0002
        /*001a*/ 	.short	0x0064
        /*001c*/ 	.short	0x0082
	.zero		2


//--------------------- .nv.info                  --------------------------
	.section	.nv.info,"",@"SHT_CUDA_INFO"
	.align	4


	//----- nvinfo : EIATTR_REGCOUNT
	.align		4
        /*0000*/ 	.byte	0x04, 0x2f
        /*0002*/ 	.short	(.L_1 - .L_0)
	.align		4
.L_0:
        /*0004*/ 	.word	index@(_Z27reduce_kernel_bank_conflictPKfPf)
        /*0008*/ 	.word	0x0000000a


	//----- nvinfo : EIATTR_FRAME_SIZE
	.align		4
.L_1:
        /*000c*/ 	.byte	0x04, 0x11
        /*000e*/ 	.short	(.L_3 - .L_2)
	.align		4
.L_2:
        /*0010*/ 	.word	index@(_Z27reduce_kernel_bank_conflictPKfPf)
        /*0014*/ 	.word	0x00000000


	//----- nvinfo : EIATTR_REGCOUNT
	.align		4
.L_3:
        /*0018*/ 	.byte	0x04, 0x2f
        /*001a*/ 	.short	(.L_5 - .L_4)
	.align		4
.L_4:
        /*001c*/ 	.word	index@(_Z18reduce_kernel_warpPKfPf)
        /*0020*/ 	.word	0x0000000e


	//----- nvinfo : EIATTR_FRAME_SIZE
	.align		4
.L_5:
        /*0024*/ 	.byte	0x04, 0x11
        /*0026*/ 	.short	(.L_7 - .L_6)
	.align		4
.L_6:
        /*0028*/ 	.word	index@(_Z18reduce_kernel_warpPKfPf)
        /*002c*/ 	.word	0x00000000


	//----- nvinfo : EIATTR_REGCOUNT
	.align		4
.L_7:
        /*0030*/ 	.byte	0x04, 0x2f
        /*0032*/ 	.short	(.L_9 - .L_8)
	.align		4
.L_8:
        /*0034*/ 	.word	index@(_Z26reduce_kernel_warp_shufflePKfPf)
        /*0038*/ 	.word	0x0000000e


	//----- nvinfo : EIATTR_FRAME_SIZE
	.align		4
.L_9:
        /*003c*/ 	.byte	0x04, 0x11
        /*003e*/ 	.short	(.L_11 - .L_10)
	.align		4
.L_10:
        /*0040*/ 	.word	index@(_Z26reduce_kernel_warp_shufflePKfPf)
        /*0044*/ 	.word	0x00000000


	//----- nvinfo : EIATTR_REGCOUNT
	.align		4
.L_11:
        /*0048*/ 	.byte	0x04, 0x2f
        /*004a*/ 	.short	(.L_13 - .L_12)
	.align		4
.L_12:
        /*004c*/ 	.word	index@(_Z31reduce_kernel_thread_coarseningPKfPf)
        /*0050*/ 	.word	0x00000010


	//----- nvinfo : EIATTR_FRAME_SIZE
	.align		4
.L_13:
        /*0054*/ 	.byte	0x04, 0x11
        /*0056*/ 	.short	(.L_15 - .L_14)
	.align		4
.L_14:
        /*0058*/ 	.word	index@(_Z31reduce_kernel_thread_coarseningPKfPf)
        /*005c*/ 	.word	0x00000000


	//----- nvinfo : EIATTR_REGCOUNT
	.align		4
.L_15:
        /*0060*/ 	.byte	0x04, 0x2f
        /*0062*/ 	.short	(.L_17 - .L_16)
	.align		4
.L_16:
        /*0064*/ 	.word	index@(_Z7reduce2IfEvPKT_PS0_)
        /*0068*/ 	.word	0x0000000c


	//----- nvinfo : EIATTR_FRAME_SIZE
	.align		4
.L_17:
        /*006c*/ 	.byte	0x04, 0x11
        /*006e*/ 	.short	(.L_19 - .L_18)
	.align		4
.L_18:
        /*0070*/ 	.word	index@(_Z7reduce2IfEvPKT_PS0_)
        /*0074*/ 	.word	0x00000000


	//----- nvinfo : EIATTR_REGCOUNT
	.align		4
.L_19:
        /*0078*/ 	.byte	0x04, 0x2f
        /*007a*/ 	.short	(.L_21 - .L_20)
	.align		4
.L_20:
        /*007c*/ 	.word	index@(_Z7reduce3IfEvPKT_PS0_)
        /*0080*/ 	.word	0x0000000a


	//----- nvinfo : EIATTR_FRAME_SIZE
	.align		4
.L_21:
        /*0084*/ 	.byte	0x04, 0x11
        /*0086*/ 	.short	(.L_23 - .L_22)
	.align		4
.L_22:
        /*0088*/ 	.word	index@(_Z7reduce3IfEvPKT_PS0_)
        /*008c*/ 	.word	0x00000000


	//----- nvinfo : EIATTR_MIN_STACK_SIZE
	.align		4
.L_23:
        /*0090*/ 	.byte	0x04, 0x12
        /*0092*/ 	.short	(.L_25 - .L_24)
	.align		4
.L_24:
        /*0094*/ 	.word	index@(_Z7reduce3IfEvPKT_PS0_)
        /*0098*/ 	.word	0x00000000


	//----- nvinfo : EIATTR_MIN_STACK_SIZE
	.align		4
.L_25:
        /*009c*/ 	.byte	0x04, 0x12
        /*009e*/ 	.short	(.L_27 - .L_26)
	.align		4
.L_26:
        /*00a0*/ 	.word	index@(_Z7reduce2IfEvPKT_PS0_)
        /*00a4*/ 	.word	0x00000000


	//----- nvinfo : EIATTR_MIN_STACK_SIZE
	.align		4
.L_27:
        /*00a8*/ 	.byte	0x04, 0x12
        /*00aa*/ 	.short	(.L_29 - .L_28)
	.align		4
.L_28:
        /*00ac*/ 	.word	index@(_Z31reduce_kernel_thread_coarseningPKfPf)
        /*00b0*/ 	.word	0x00000000


	//----- nvinfo : EIATTR_MIN_STACK_SIZE
	.align		4
.L_29:
        /*00b4*/ 	.byte	0x04, 0x12
        /*00b6*/ 	.short	(.L_31 - .L_30)
	.align		4
.L_30:
        /*00b8*/ 	.word	index@(_Z26reduce_kernel_warp_shufflePKfPf)
        /*00bc*/ 	.word	0x00000000


	//----- nvinfo : EIATTR_MIN_STACK_SIZE
	.align		4
.L_31:
        /*00c0*/ 	.byte	0x04, 0x12
        /*00c2*/ 	.short	(.L_33 - .L_32)
	.align		4
.L_32:
        /*00c4*/ 	.word	index@(_Z18reduce_kernel_warpPKfPf)
        /*00c8*/ 	.word	0x00000000


	//----- nvinfo : EIATTR_MIN_STACK_SIZE
	.align		4
.L_33:
        /*00cc*/ 	.byte	0x04, 0x12
        /*00ce*/ 	.short	(.L_35 - .L_34)
	.align		4
.L_34:
        /*00d0*/ 	.word	index@(_Z27reduce_kernel_bank_conflictPKfPf)
        /*00d4*/ 	.word	0x00000000
.L_35:


//--------------------- .nv.compat                --------------------------
	.section	.nv.compat,"",@"SHT_CUDA_COMPAT_INFO"
	.align	4
        /*0000*/ 	.byte	0x02, 0x09, 0x00, 0x00, 0x02, 0x02, 0x01, 0x00, 0x02, 0x05, 0x05, 0x00, 0x03, 0x07, 0x01, 0x01
        /*0010*/ 	.byte	0x02, 0x03, 0x00, 0x00, 0x02, 0x06, 0x01, 0x00, 0x04, 0x0b, 0x08, 0x00, 0x09, 0x00, 0x00, 0x00
        /*0020*/ 	.byte	0x00, 0x00, 0x00, 0x00


//--------------------- .nv.info._Z7reduce3IfEvPKT_PS0_ --------------------------
	.section	.nv.info._Z7reduce3IfEvPKT_PS0_,"",@"SHT_CUDA_INFO"
	.sectionflags	@""
	.align	4


	//----- nvinfo : EIATTR_CUDA_API_VERSION
	.align		4
        /*0000*/ 	.byte	0x04, 0x37
        /*0002*/ 	.short	(.L_37 - .L_36)
.L_36:
        /*0004*/ 	.word	0x00000082


	//----- nvinfo : EIATTR_KPARAM_INFO
	.align		4
.L_37:
        /*0008*/ 	.byte	0x04, 0x17
        /*000a*/ 	.short	(.L_39 - .L_38)
.L_38:
        /*000c*/ 	.word	0x00000000
        /*0010*/ 	.short	0x0001
        /*0012*/ 	.short	0x0008
        /*0014*/ 	.byte	0x00, 0xf5, 0x21, 0x00


	//----- nvinfo : EIATTR_KPARAM_INFO
	.align		4
.L_39:
        /*0018*/ 	.byte	0x04, 0x17
        /*001a*/ 	.short	(.L_41 - .L_40)
.L_40:
        /*001c*/ 	.word	0x00000000
        /*0020*/ 	.short	0x0000
        /*0022*/ 	.short	0x0000
        /*0024*/ 	.byte	0x00, 0xf5, 0x21, 0x00


	//----- nvinfo : EIATTR_SPARSE_MMA_MASK
	.align		4
.L_41:
        /*0028*/ 	.byte	0x03, 0x50
        /*002a*/ 	.short	0x0000


	//----- nvinfo : EIATTR_MAXREG_COUNT
	.align		4
        /*002c*/ 	.byte	0x03, 0x1b
        /*002e*/ 	.short	0x00ff


	//----- nvinfo : EIATTR_NUM_BARRIERS
	.align		4
        /*0030*/ 	.byte	0x02, 0x4c
        /*0032*/ 	.byte	0x01
	.zero		1


	//----- nvinfo : EIATTR_MERCURY_ISA_VERSION
	.align		4
        /*0034*/ 	.byte	0x03, 0x5f
        /*0036*/ 	.short	0x0101


	//----- nvinfo : EIATTR_VRC_CTA_INIT_COUNT
	.align		4
        /*0038*/ 	.byte	0x02, 0x4a
	.zero		1
	.zero		1


	//----- nvinfo : EIATTR_EXIT_INSTR_OFFSETS
	.align		4
        /*003c*/ 	.byte	0x04, 0x1c
        /*003e*/ 	.short	(.L_43 - .L_42)


	//   ....[0]....
.L_42:
        /*0040*/ 	.word	0x00000230


	//   ....[1]....
        /*0044*/ 	.word	0x000002a0


	//----- nvinfo : EIATTR_CBANK_PARAM_SIZE
	.align		4
.L_43:
        /*0048*/ 	.byte	0x03, 0x19
        /*004a*/ 	.short	0x0010


	//----- nvinfo : EIATTR_PARAM_CBANK
	.align		4
        /*004c*/ 	.byte	0x04, 0x0a
        /*004e*/ 	.short	(.L_45 - .L_44)
	.align		4
.L_44:
        /*0050*/ 	.word	index@(.nv.constant0._Z7reduce3IfEvPKT_PS0_)
        /*0054*/ 	.short	0x0380
        /*0056*/ 	.short	0x0010


	//----- nvinfo : EIATTR_SW_WAR
	.align		4
.L_45:
        /*0058*/ 	.byte	0x04, 0x36
        /*005a*/ 	.short	(.L_47 - .L_46)
.L_46:
        /*005c*/ 	.word	0x00000008
.L_47:


//--------------------- .nv.info._Z7reduce2IfEvPKT_PS0_ --------------------------
	.section	.nv.info._Z7reduce2IfEvPKT_PS0_,"",@"SHT_CUDA_INFO"
	.sectionflags	@""
	.align	4


	//----- nvinfo : EIATTR_CUDA_API_VERSION
	.align		4
        /*0000*/ 	.byte	0x04, 0x37
        /*0002*/ 	.short	(.L_49 - .L_48)
.L_48:
        /*0004*/ 	.word	0x00000082


	//----- nvinfo : EIATTR_KPARAM_INFO
	.align		4
.L_49:
        /*0008*/ 	.byte	0x04, 0x17
        /*000a*/ 	.short	(.L_51 - .L_50)
.L_50:
        /*000c*/ 	.word	0x00000000
        /*0010*/ 	.short	0x0001
        /*0012*/ 	.short	0x0008
        /*0014*/ 	.byte	0x00, 0xf5, 0x21, 0x00


	//----- nvinfo : EIATTR_KPARAM_INFO
	.align		4
.L_51:
        /*0018*/ 	.byte	0x04, 0x17
        /*001a*/ 	.short	(.L_53 - .L_52)
.L_52:
        /*001c*/ 	.word	0x00000000
        /*0020*/ 	.short	0x0000
        /*0022*/ 	.short	0x0000
        /*0024*/ 	.byte	0x00, 0xf5, 0x21, 0x00


	//----- nvinfo : EIATTR_SPARSE_MMA_MASK
	.align		4
.L_53:
        /*0028*/ 	.byte	0x03, 0x50
        /*002a*/ 	.short	0x0000


	//----- nvinfo : EIATTR_MAXREG_COUNT
	.align		4
        /*002c*/ 	.byte	0x03, 0x1b
        /*002e*/ 	.short	0x00ff


	//----- nvinfo : EIATTR_NUM_BARRIERS
	.align		4
        /*0030*/ 	.byte	0x02, 0x4c
        /*0032*/ 	.byte	0x01
	.zero		1


	//----- nvinfo : EIATTR_MERCURY_ISA_VERSION
	.align		4
        /*0034*/ 	.byte	0x03, 0x5f
        /*0036*/ 	.short	0x0101


	//----- nvinfo : EIATTR_VRC_CTA_INIT_COUNT
	.align		4
        /*0038*/ 	.byte	0x02, 0x4a
	.zero		1
	.zero		1


	//----- nvinfo : EIATTR_EXIT_INSTR_OFFSETS
	.align		4
        /*003c*/ 	.byte	0x04, 0x1c
        /*003e*/ 	.short	(.L_55 - .L_54)


	//   ....[0]....
.L_54:
        /*0040*/ 	.word	0x00000210


	//   ....[1]....
        /*0044*/ 	.word	0x00000280


	//----- nvinfo : EIATTR_CBANK_PARAM_SIZE
	.align		4
.L_55:
        /*0048*/ 	.byte	0x03, 0x19
        /*004a*/ 	.short	0x0010


	//----- nvinfo : EIATTR_PARAM_CBANK
	.align		4
        /*004c*/ 	.byte	0x04, 0x0a
        /*004e*/ 	.short	(.L_57 - .L_56)
	.align		4
.L_56:
        /*0050*/ 	.word	index@(.nv.constant0._Z7reduce2IfEvPKT_PS0_)
        /*0054*/ 	.short	0x0380
        /*0056*/ 	.short	0x0010


	//----- nvinfo : EIATTR_SW_WAR
	.align		4
.L_57:
        /*0058*/ 	.byte	0x04, 0x36
        /*005a*/ 	.short	(.L_59 - .L_58)
.L_58:
        /*005c*/ 	.word	0x00000008
.L_59:


//--------------------- .nv.info._Z31reduce_kernel_thread_coarseningPKfPf --------------------------
	.section	.nv.info._Z31reduce_kernel_thread_coarseningPKfPf,"",@"SHT_CUDA_INFO"
	.sectionflags	@""
	.align	4


	//----- nvinfo : EIATTR_CUDA_API_VERSION
	.align		4
        /*0000*/ 	.byte	0x04, 0x37
        /*0002*/ 	.short	(.L_61 - .L_60)
.L_60:
        /*0004*/ 	.word	0x00000082


	//----- nvinfo : EIATTR_KPARAM_INFO
	.align		4
.L_61:
        /*0008*/ 	.byte	0x04, 0x17
        /*000a*/ 	.short	(.L_63 - .L_62)
.L_62:
        /*000c*/ 	.word	0x00000000
        /*0010*/ 	.short	0x0001
        /*0012*/ 	.short	0x0008
        /*0014*/ 	.byte	0x00, 0xf5, 0x21, 0x00


	//----- nvinfo : EIATTR_KPARAM_INFO
	.align		4
.L_63:
        /*0018*/ 	.byte	0x04, 0x17
        /*001a*/ 	.short	(.L_65 - .L_64)
.L_64:
        /*001c*/ 	.word	0x00000000
        /*0020*/ 	.short	0x0000
        /*0022*/ 	.short	0x0000
        /*0024*/ 	.byte	0x00, 0xf5, 0x21, 0x00


	//----- nvinfo : EIATTR_SPARSE_MMA_MASK
	.align		4
.L_65:
        /*0028*/ 	.byte	0x03, 0x50
        /*002a*/ 	.short	0x0000


	//----- nvinfo : EIATTR_MAXREG_COUNT
	.align		4
        /*002c*/ 	.byte	0x03, 0x1b
        /*002e*/ 	.short	0x00ff


	//----- nvinfo : EIATTR_NUM_BARRIERS
	.align		4
        /*0030*/ 	.byte	0x02, 0x4c
        /*0032*/ 	.byte	0x01
	.zero		1


	//----- nvinfo : EIATTR_MERCURY_ISA_VERSION
	.align		4
        /*0034*/ 	.byte	0x03, 0x5f
        /*0036*/ 	.short	0x0101


	//----- nvinfo : EIATTR_COOP_GROUP_MASK_REGIDS
	.align		4
        /*0038*/ 	.byte	0x04, 0x29
        /*003a*/ 	.short	(.L_67 - .L_66)


	//   ....[0]....
.L_66:
        /*003c*/ 	.word	0x05000007


	//   ....[1]....
        /*0040*/ 	.word	0x05000007


	//   ....[2]....
        /*0044*/ 	.word	0x05000007


	//   ....[3]....
        /*0048*/ 	.word	0x05000007


	//   ....[4]....
        /*004c*/ 	.word	0x05000007


	//----- nvinfo : EIATTR_COOP_GROUP_INSTR_OFFSETS
	.align		4
.L_67:
        /*0050*/ 	.byte	0x04, 0x28
        /*0052*/ 	.short	(.L_69 - .L_68)


	//   ....[0]....
.L_68:
        /*0054*/ 	.word	0x00000630


	//   ....[1]....
        /*0058*/ 	.word	0x00000650


	//   ....[2]....
        /*005c*/ 	.word	0x00000670


	//   ....[3]....
        /*0060*/ 	.word	0x00000690


	//   ....[4]....
        /*0064*/ 	.word	0x000006b0


	//----- nvinfo : EIATTR_VRC_CTA_INIT_COUNT
	.align		4
.L_69:
        /*0068*/ 	.byte	0x02, 0x4a
	.zero		1
	.zero		1


	//----- nvinfo : EIATTR_EXIT_INSTR_OFFSETS
	.align		4
        /*006c*/ 	.byte	0x04, 0x1c
        /*006e*/ 	.short	(.L_71 - .L_70)


	//   ....[0]....
.L_70:
        /*0070*/ 	.word	0x000005d0


	//   ....[1]....
        /*0074*/ 	.word	0x000006c0


	//   ....[2]....
        /*0078*/ 	.word	0x00000700


	//----- nvinfo : EIATTR_CRS_STACK_SIZE
	.align		4
.L_71:
        /*007c*/ 	.byte	0x04, 0x1e
        /*007e*/ 	.short	(.L_73 - .L_72)
.L_72:
        /*0080*/ 	.word	0x00000000


	//----- nvinfo : EIATTR_CBANK_PARAM_SIZE
	.align		4
.L_73:
        /*0084*/ 	.byte	0x03, 0x19
        /*0086*/ 	.short	0x0010


	//----- nvinfo : EIATTR_PARAM_CBANK
	.align		4
        /*0088*/ 	.byte	0x04, 0x0a
        /*008a*/ 	.short	(.L_75 - .L_74)
	.align		4
.L_74:
        /*008c*/ 	.word	index@(.nv.constant0._Z31reduce_kernel_thread_coarseningPKfPf)
        /*0090*/ 	.short	0x0380
        /*0092*/ 	.short	0x0010


	//----- nvinfo : EIATTR_SW_WAR
	.align		4
.L_75:
        /*0094*/ 	.byte	0x04, 0x36
        /*0096*/ 	.short	(.L_77 - .L_76)
.L_76:
        /*0098*/ 	.word	0x00000008
.L_77:


//--------------------- .nv.info._Z26reduce_kernel_warp_shufflePKfPf --------------------------
	.section	.nv.info._Z26reduce_kernel_warp_shufflePKfPf,"",@"SHT_CUDA_INFO"
	.sectionflags	@""
	.align	4


	//----- nvinfo : EIATTR_CUDA_API_VERSION
	.align		4
        /*0000*/ 	.byte	0x04, 0x37
        /*0002*/ 	.short	(.L_79 - .L_78)
.L_78:
        /*0004*/ 	.word	0x00000082


	//----- nvinfo : EIATTR_KPARAM_INFO
	.align		4
.L_79:
        /*0008*/ 	.byte	0x04, 0x17
        /*000a*/ 	.short	(.L_81 - .L_80)
.L_80:
        /*000c*/ 	.word	0x00000000
        /*0010*/ 	.short	0x0001
        /*0012*/ 	.short	0x0008
        /*0014*/ 	.byte	0x00, 0xf5, 0x21, 0x00


	//----- nvinfo : EIATTR_KPARAM_INFO
	.align		4
.L_81:
        /*0018*/ 	.byte	0x04, 0x17
        /*001a*/ 	.short	(.L_83 - .L_82)
.L_82:
        /*001c*/ 	.word	0x00000000
        /*0020*/ 	.short	0x0000
        /*0022*/ 	.short	0x0000
        /*0024*/ 	.byte	0x00, 0xf5, 0x21, 0x00


	//----- nvinfo : EIATTR_SPARSE_MMA_MASK
	.align		4
.L_83:
        /*0028*/ 	.byte	0x03, 0x50
        /*002a*/ 	.short	0x0000


	//----- nvinfo : EIATTR_MAXREG_COUNT
	.align		4
        /*002c*/ 	.byte	0x03, 0x1b
        /*002e*/ 	.short	0x00ff


	//----- nvinfo : EIATTR_NUM_BARRIERS
	.align		4
        /*0030*/ 	.byte	0x02, 0x4c
        /*0032*/ 	.byte	0x01
	.zero		1


	//----- nvinfo : EIATTR_MERCURY_ISA_VERSION
	.align		4
        /*0034*/ 	.byte	0x03, 0x5f
        /*0036*/ 	.short	0x0101


	//----- nvinfo : EIATTR_COOP_GROUP_MASK_REGIDS
	.align		4
        /*0038*/ 	.byte	0x04, 0x29
        /*003a*/ 	.short	(.L_85 - .L_84)


	//   ....[0]....
.L_84:
        /*003c*/ 	.word	0x05000000


	//   ....[1]....
        /*0040*/ 	.word	0x05000000


	//   ....[2]....
        /*0044*/ 	.word	0x05000000


	//   ....[3]....
        /*0048*/ 	.word	0x05000000


	//   ....[4]....
        /*004c*/ 	.word	0x05000000


	//----- nvinfo : EIATTR_COOP_GROUP_INSTR_OFFSETS
	.align		4
.L_85:
        /*0050*/ 	.byte	0x04, 0x28
        /*0052*/ 	.short	(.L_87 - .L_86)


	//   ....[0]....
.L_86:
        /*0054*/ 	.word	0x00000270


	//   ....[1]....
        /*0058*/ 	.word	0x00000290


	//   ....[2]....
        /*005c*/ 	.word	0x000002b0


	//   ....[3]....
        /*0060*/ 	.word	0x000002d0


	//   ....[4]....
        /*0064*/ 	.word	0x000002f0


	//----- nvinfo : EIATTR_VRC_CTA_INIT_COUNT
	.align		4
.L_87:
        /*0068*/ 	.byte	0x02, 0x4a
	.zero		1
	.zero		1


	//----- nvinfo : EIATTR_EXIT_INSTR_OFFSETS
	.align		4
        /*006c*/ 	.byte	0x04, 0x1c
        /*006e*/ 	.short	(.L_89 - .L_88)


	//   ....[0]....
.L_88:
        /*0070*/ 	.word	0x00000230


	//   ....[1]....
        /*0074*/ 	.word	0x00000300


	//   ....[2]....
        /*0078*/ 	.word	0x00000340


	//----- nvinfo : EIATTR_CBANK_PARAM_SIZE
	.align		4
.L_89:
        /*007c*/ 	.byte	0x03, 0x19
        /*007e*/ 	.short	0x0010


	//----- nvinfo : EIATTR_PARAM_CBANK
	.align		4
        /*0080*/ 	.byte	0x04, 0x0a
        /*0082*/ 	.short	(.L_91 - .L_90)
	.align		4
.L_90:
        /*0084*/ 	.word	index@(.nv.constant0._Z26reduce_kernel_warp_shufflePKfPf)
        /*0088*/ 	.short	0x0380
        /*008a*/ 	.short	0x0010


	//----- nvinfo : EIATTR_SW_WAR
	.align		4
.L_91:
        /*008c*/ 	.byte	0x04, 0x36
        /*008e*/ 	.short	(.L_93 - .L_92)
.L_92:
        /*0090*/ 	.word	0x00000008
.L_93:


//--------------------- .nv.info._Z18reduce_kernel_warpPKfPf --------------------------
	.section	.nv.info._Z18reduce_kernel_warpPKfPf,"",@"SHT_CUDA_INFO"
	.sectionflags	@""
	.align	4


	//----- nvinfo : EIATTR_CUDA_API_VERSION
	.align		4
        /*0000*/ 	.byte	0x04, 0x37
        /*0002*/ 	.short	(.L_95 - .L_94)
.L_94:
        /*0004*/ 	.word	0x00000082


	//----- nvinfo : EIATTR_KPARAM_INFO
	.align		4
.L_95:
        /*0008*/ 	.byte	0x04, 0x17
        /*000a*/ 	.short	(.L_97 - .L_96)
.L_96:
        /*000c*/ 	.word	0x00000000
        /*0010*/ 	.short	0x0001
        /*0012*/ 	.short	0x0008
        /*0014*/ 	.byte	0x00, 0xf5, 0x21, 0x00


	//----- nvinfo : EIATTR_KPARAM_INFO
	.align		4
.L_97:
        /*0018*/ 	.byte	0x04, 0x17
        /*001a*/ 	.short	(.L_99 - .L_98)
.L_98:
        /*001c*/ 	.word	0x00000000
        /*0020*/ 	.short	0x0000
        /*0022*/ 	.short	0x0000
        /*0024*/ 	.byte	0x00, 0xf5, 0x21, 0x00


	//----- nvinfo : EIATTR_SPARSE_MMA_MASK
	.align		4
.L_99:
        /*0028*/ 	.byte	0x03, 0x50
        /*002a*/ 	.short	0x0000


	//----- nvinfo : EIATTR_MAXREG_COUNT
	.align		4
        /*002c*/ 	.byte	0x03, 0x1b
        /*002e*/ 	.short	0x00ff


	//----- nvinfo : EIATTR_NUM_BARRIERS
	.align		4
        /*0030*/ 	.byte	0x02, 0x4c
        /*0032*/ 	.byte	0x01
	.zero		1


	//----- nvinfo : EIATTR_MERCURY_ISA_VERSION
	.align		4
        /*0034*/ 	.byte	0x03, 0x5f
        /*0036*/ 	.short	0x0101


	//----- nvinfo : EIATTR_COOP_GROUP_MASK_REGIDS
	.align		4
        /*0038*/ 	.byte	0x04, 0x29
        /*003a*/ 	.short	(.L_101 - .L_100)


	//   ....[0]....
.L_100:
        /*003c*/ 	.word	0x05000000


	//   ....[1]....
        /*0040*/ 	.word	0x05000000


	//   ....[2]....
        /*0044*/ 	.word	0x05000000


	//   ....[3]....
        /*0048*/ 	.word	0x05000000


	//   ....[4]....
        /*004c*/ 	.word	0x05000000


	//----- nvinfo : EIATTR_COOP_GROUP_INSTR_OFFSETS
	.align		4
.L_101:
        /*0050*/ 	.byte	0x04, 0x28
        /*0052*/ 	.short	(.L_103 - .L_102)


	//   ....[0]....
.L_102:
        /*0054*/ 	.word	0x00000230


	//   ....[1]....
        /*0058*/ 	.word	0x00000250


	//   ....[2]....
        /*005c*/ 	.word	0x00000270


	//   ....[3]....
        /*0060*/ 	.word	0x00000290


	//   ....[4]....
        /*0064*/ 	.word	0x000002b0


	//----- nvinfo : EIATTR_VRC_CTA_INIT_COUNT
	.align		4
.L_103:
        /*0068*/ 	.byte	0x02, 0x4a
	.zero		1
	.zero		1


	//----- nvinfo : EIATTR_EXIT_INSTR_OFFSETS
	.align		4
        /*006c*/ 	.byte	0x04, 0x1c
        /*006e*/ 	.short	(.L_105 - .L_104)


	//   ....[0]....
.L_104:
        /*0070*/ 	.word	0x000001f0


	//   ....[1]....
        /*0074*/ 	.word	0x000002c0


	//   ....[2]....
        /*0078*/ 	.word	0x00000300


	//----- nvinfo : EIATTR_CBANK_PARAM_SIZE
	.align		4
.L_105:
        /*007c*/ 	.byte	0x03, 0x19
        /*007e*/ 	.short	0x0010


	//----- nvinfo : EIATTR_PARAM_CBANK
	.align		4
        /*0080*/ 	.byte	0x04, 0x0a
        /*0082*/ 	.short	(.L_107 - .L_106)
	.align		4
.L_106:
        /*0084*/ 	.word	index@(.nv.constant0._Z18reduce_kernel_warpPKfPf)
        /*0088*/ 	.short	0x0380
        /*008a*/ 	.short	0x0010


	//----- nvinfo : EIATTR_SW_WAR
	.align		4
.L_107:
        /*008c*/ 	.byte	0x04, 0x36
        /*008e*/ 	.short	(.L_109 - .L_108)
.L_108:
        /*0090*/ 	.word	0x00000008
.L_109:


//--------------------- .nv.info._Z27reduce_kernel_bank_conflictPKfPf --------------------------
	.section	.nv.info._Z27reduce_kernel_bank_conflictPKfPf,"",@"SHT_CUDA_INFO"
	.sectionflags	@""
	.align	4


	//----- nvinfo : EIATTR_CUDA_API_VERSION
	.align		4
        /*0000*/ 	.byte	0x04, 0x37
        /*0002*/ 	.short	(.L_111 - .L_110)
.L_110:
        /*0004*/ 	.word	0x00000082


	//----- nvinfo : EIATTR_KPARAM_INFO
	.align		4
.L_111:
        /*0008*/ 	.byte	0x04, 0x17
        /*000a*/ 	.short	(.L_113 - .L_112)
.L_112:
        /*000c*/ 	.word	0x00000000
        /*0010*/ 	.short	0x0001
        /*0012*/ 	.short	0x0008
        /*0014*/ 	.byte	0x00, 0xf5, 0x21, 0x00


	//----- nvinfo : EIATTR_KPARAM_INFO
	.align		4
.L_113:
        /*0018*/ 	.byte	0x04, 0x17
        /*001a*/ 	.short	(.L_115 - .L_114)
.L_114:
        /*001c*/ 	.word	0x00000000
        /*0020*/ 	.short	0x0000
        /*0022*/ 	.short	0x0000
        /*0024*/ 	.byte	0x00, 0xf5, 0x21, 0x00


	//----- nvinfo : EIATTR_SPARSE_MMA_MASK
	.align		4
.L_115:
        /*0028*/ 	.byte	0x03, 0x50
        /*002a*/ 	.short	0x0000


	//----- nvinfo : EIATTR_MAXREG_COUNT
	.align		4
        /*002c*/ 	.byte	0x03, 0x1b
        /*002e*/ 	.short	0x00ff


	//----- nvinfo : EIATTR_NUM_BARRIERS
	.align		4
        /*0030*/ 	.byte	0x02, 0x4c
        /*0032*/ 	.byte	0x01
	.zero		1


	//----- nvinfo : EIATTR_MERCURY_ISA_VERSION
	.align		4
        /*0034*/ 	.byte	0x03, 0x5f
        /*0036*/ 	.short	0x0101


	//----- nvinfo : EIATTR_VRC_CTA_INIT_COUNT
	.align		4
        /*0038*/ 	.byte	0x02, 0x4a
	.zero		1
	.zero		1


	//----- nvinfo : EIATTR_EXIT_INSTR_OFFSETS
	.align		4
        /*003c*/ 	.byte	0x04, 0x1c
        /*003e*/ 	.short	(.L_117 - .L_116)


	//   ....[0]....
.L_116:
        /*0040*/ 	.word	0x000001f0


	//   ....[1]....
        /*0044*/ 	.word	0x00000260


	//----- nvinfo : EIATTR_CBANK_PARAM_SIZE
	.align		4
.L_117:
        /*0048*/ 	.byte	0x03, 0x19
        /*004a*/ 	.short	0x0010


	//----- nvinfo : EIATTR_PARAM_CBANK
	.align		4
        /*004c*/ 	.byte	0x04, 0x0a
        /*004e*/ 	.short	(.L_119 - .L_118)
	.align		4
.L_118:
        /*0050*/ 	.word	index@(.nv.constant0._Z27reduce_kernel_bank_conflictPKfPf)
        /*0054*/ 	.short	0x0380
        /*0056*/ 	.short	0x0010


	//----- nvinfo : EIATTR_SW_WAR
	.align		4
.L_119:
        /*0058*/ 	.byte	0x04, 0x36
        /*005a*/ 	.short	(.L_121 - .L_120)
.L_120:
        /*005c*/ 	.word	0x00000008
.L_121:


//--------------------- .nv.callgraph             --------------------------
	.section	.nv.callgraph,"",@"SHT_CUDA_CALLGRAPH"
	.align	4
	.sectionentsize	8
	.align		4
        /*0000*/ 	.word	0x00000000
	.align		4
        /*0004*/ 	.word	0xffffffff
	.align		4
        /*0008*/ 	.word	0x00000000
	.align		4
        /*000c*/ 	.word	0xfffffffe
	.align		4
        /*0010*/ 	.word	0x00000000
	.align		4
        /*0014*/ 	.word	0xfffffffd
	.align		4
        /*0018*/ 	.word	0x00000000
	.align		4
        /*001c*/ 	.word	0xfffffffc


//--------------------- .text._Z7reduce3IfEvPKT_PS0_ --------------------------
	.section	.text._Z7reduce3IfEvPKT_PS0_,"ax",@progbits
	.align	128
        .global         _Z7reduce3IfEvPKT_PS0_
        .type           _Z7reduce3IfEvPKT_PS0_,@function
        .size           _Z7reduce3IfEvPKT_PS0_,(.L_x_20 - _Z7reduce3IfEvPKT_PS0_)
        .other          _Z7reduce3IfEvPKT_PS0_,@"STO_CUDA_ENTRY STV_DEFAULT"
_Z7reduce3IfEvPKT_PS0_:
.text._Z7reduce3IfEvPKT_PS0_:
[----:B------:R-:W-:Y:S01]  /*0000*/  LDC R1, c[0x0][0x37c] ;  /* 0x0000df00ff017b82 */ /* 0x000fe20000000800 */
[----:B------:R-:W0:Y:S07]  /*0010*/  S2R R4, SR_TID.X ;  /* 0x0000000000047919 */ /* 0x000e2e0000002100 */
[----:B------:R-:W0:Y:S01]  /*0020*/  S2UR UR4, SR_CTAID.X ;  /* 0x00000000000479c3 */ /* 0x000e220000002500 */
[----:B------:R-:W1:Y:S01]  /*0030*/  LDCU.64 UR8, c[0x0][0x358] ;  /* 0x00006b00ff0877ac */ /* 0x000e620008000a00 */
[----:B------:R-:W-:-:S06]  /*0040*/  IMAD.MOV.U32 R0, RZ, RZ, RZ ;  /* 0x000000ffff007224 */ /* 0x000fcc00078e00ff */
[----:B------:R-:W0:Y:S02]  /*0050*/  LDC R7, c[0x0][0x360] ;  /* 0x0000d800ff077b82 */ /* 0x000e240000000800 */
[----:B0-----:R-:W-:-:S05]  /*0060*/  IMAD R5, R7, UR4, R4 ;  /* 0x0000000407057c24 */ /* 0x001fca000f8e0204 */
[----:B------:R-:W-:-:S13]  /*0070*/  ISETP.GT.AND P0, PT, R5, 0x3ff, PT ;  /* 0x000003ff0500780c */ /* 0x000fda0003f04270 */
[----:B------:R-:W0:Y:S02]  /*0080*/  @!P0 LDC.64 R2, c[0x0][0x380] ;  /* 0x0000e000ff028b82 */ /* 0x000e240000000a00 */
[----:B0-----:R-:W-:-:S05]  /*0090*/  @!P0 IMAD.WIDE R2, R5, 0x4, R2 ;  /* 0x0000000405028825 */ /* 0x001fca00078e0202 */
[----:B-1----:R-:W2:Y:S01]  /*00a0*/  @!P0 LDG.E R0, desc[UR8][R2.64] ;  /* 0x0000000802008981 */ /* 0x002ea2000c1e1900 */
[----:B------:R-:W0:Y:S01]  /*00b0*/  S2UR UR5, SR_CgaCtaId ;  /* 0x00000000000579c3 */ /* 0x000e220000008800 */
[----:B------:R-:W-:Y:S01]  /*00c0*/  UMOV UR4, 0x400 ;  /* 0x0000040000047882 */ /* 0x000fe20000000000 */
[----:B------:R-:W-:Y:S02]  /*00d0*/  ISETP.GE.U32.AND P1, PT, R7, 0x2, PT ;  /* 0x000000020700780c */ /* 0x000fe40003f26070 */
[----:B------:R-:W-:Y:S01]  /*00e0*/  ISETP.NE.AND P0, PT, R4, RZ, PT ;  /* 0x000000ff0400720c */ /* 0x000fe20003f05270 */
[----:B0-----:R-:W-:-:S06]  /*00f0*/  ULEA UR4, UR5, UR4, 0x18 ;  /* 0x0000000405047291 */ /* 0x001fcc000f8ec0ff */
[----:B------:R-:W-:-:S05]  /*0100*/  LEA R5, R4, UR4, 0x2 ;  /* 0x0000000404057c11 */ /* 0x000fca000f8e10ff */
[----:B--2---:R0:W-:Y:S01]  /*0110*/  STS [R5], R0 ;  /* 0x0000000005007388 */ /* 0x0041e20000000800 */
[----:B------:R-:W-:Y:S06]  /*0120*/  BAR.SYNC.DEFER_BLOCKING 0x0 ;  /* 0x0000000000007b1d */ /* 0x000fec0000010000 */
[----:B------:R-:W-:Y:S05]  /*0130*/  @!P1 BRA `(.L_x_0) ;  /* 0x00000000003c9947 */ /* 0x000fea0003800000 */
[----:B------:R-:W-:-:S05]  /*0140*/  UMOV UR5, 0x1 ;  /* 0x0000000100057882 */ /* 0x000fca0000000000 */
.L_x_1:
[----:B------:R-:W-:-:S06]  /*0150*/  USHF.L.U32 UR6, UR5, 0x1, URZ ;  /* 0x0000000105067899 */ /* 0x000fcc00080006ff */
[----:B------:R-:W-:-:S05]  /*0160*/  IMAD R2, R4, UR6, RZ ;  /* 0x0000000604027c24 */ /* 0x000fca000f8e02ff */
[----:B------:R-:W-:-:S13]  /*0170*/  ISETP.GE.U32.AND P1, PT, R2, R7, PT ;  /* 0x000000070200720c */ /* 0x000fda0003f26070 */
[C---:B0-----:R-:W-:Y:S01]  /*0180*/  @!P1 VIADD R0, R2.reuse, UR5 ;  /* 0x0000000502009c36 */ /* 0x041fe20008000000 */
[----:B------:R-:W-:Y:S01]  /*0190*/  @!P1 LEA R2, R2, UR4, 0x2 ;  /* 0x0000000402029c11 */ /* 0x000fe2000f8e10ff */
[----:B------:R-:W-:-:S03]  /*01a0*/  UMOV UR5, UR6 ;  /* 0x0000000600057c82 */ /* 0x000fc60008000000 */
[----:B------:R-:W-:Y:S01]  /*01b0*/  @!P1 LEA R0, R0, UR4, 0x2 ;  /* 0x0000000400009c11 */ /* 0x000fe2000f8e10ff */
[----:B------:R-:W-:Y:S05]  /*01c0*/  @!P1 LDS R3, [R2] ;  /* 0x0000000002039984 */ /* 0x000fea0000000800 */
[----:B------:R-:W0:Y:S02]  /*01d0*/  @!P1 LDS R0, [R0] ;  /* 0x0000000000009984 */ /* 0x000e240000000800 */
[----:B0-----:R-:W-:-:S05]  /*01e0*/  @!P1 FADD R3, R0, R3 ;  /* 0x0000000300039221 */ /* 0x001fca0000000000 */
[----:B------:R1:W-:Y:S01]  /*01f0*/  @!P1 STS [R2], R3 ;  /* 0x0000000302009388 */ /* 0x0003e20000000800 */
[----:B------:R-:W-:Y:S01]  /*0200*/  BAR.SYNC.DEFER_BLOCKING 0x0 ;  /* 0x0000000000007b1d */ /* 0x000fe20000010000 */
[----:B------:R-:W-:-:S13]  /*0210*/  ISETP.LE.U32.AND P1, PT, R7, UR6, PT ;  /* 0x0000000607007c0c */ /* 0x000fda000bf23070 */
[----:B-1----:R-:W-:Y:S05]  /*0220*/  @!P1 BRA `(.L_x_1) ;  /* 0xfffffffc00c89947 */ /* 0x002fea000383ffff */
.L_x_0:
[----:B------:R-:W-:Y:S05]  /*0230*/  @P0 EXIT ;  /* 0x000000000000094d */ /* 0x000fea0003800000 */
[----:B------:R-:W1:Y:S01]  /*0240*/  S2UR UR5, SR_CgaCtaId ;  /* 0x00000000000579c3 */ /* 0x000e620000008800 */
[----:B------:R-:W-:-:S07]  /*0250*/  UMOV UR4, 0x400 ;  /* 0x0000040000047882 */ /* 0x000fce0000000000 */
[----:B------:R-:W2:Y:S01]  /*0260*/  LDC.64 R2, c[0x0][0x388] ;  /* 0x0000e200ff027b82 */ /* 0x000ea20000000a00 */
[----:B-1----:R-:W-:-:S09]  /*0270*/  ULEA UR4, UR5, UR4, 0x18 ;  /* 0x0000000405047291 */ /* 0x002fd2000f8ec0ff */
[----:B0-----:R-:W2:Y:S04]  /*0280*/  LDS R5, [UR4] ;  /* 0x00000004ff057984 */ /* 0x001ea80008000800 */
[----:B--2---:R-:W-:Y:S01]  /*0290*/  REDG.E.ADD.F32.FTZ.RN.STRONG.GPU desc[UR8][R2.64], R5 ;  /* 0x00000005020079a6 */ /* 0x004fe2000c12f308 */
[----:B------:R-:W-:Y:S05]  /*02a0*/  EXIT ;  /* 0x000000000000794d */ /* 0x000fea0003800000 */
.L_x_2:
[----:B------:R-:W-:-:S00]  /*02b0*/  BRA `(.L_x_2) ;  /* 0xfffffffc00fc7947 */ /* 0x000fc0000383ffff */
[----:B------:R-:W-:-:S00]  /*02c0*/  NOP ;  /* 0x0000000000007918 */ /* 0x000fc00000000000 */
        /* <DEDUP_REMOVED lines=11> */
.L_x_20:


//--------------------- .text._Z7reduce2IfEvPKT_PS0_ --------------------------
	.section	.text._Z7reduce2IfEvPKT_PS0_,"ax",@progbits
	.align	128
        .global         _Z7reduce2IfEvPKT_PS0_
        .type           _Z7reduce2IfEvPKT_PS0_,@function
        .size           _Z7reduce2IfEvPKT_PS0_,(.L_x_21 - _Z7reduce2IfEvPKT_PS0_)
        .other          _Z7reduce2IfEvPKT_PS0_,@"STO_CUDA_ENTRY STV_DEFAULT"
_Z7reduce2IfEvPKT_PS0_:
.text._Z7reduce2IfEvPKT_PS0_:
        /* <DEDUP_REMOVED lines=20> */
[----:B0-----:R-:W-:-:S07]  /*0140*/  IMAD.MOV.U32 R0, RZ, RZ, 0x1 ;  /* 0x00000001ff007424 */ /* 0x001fce00078e00ff */
.L_x_4:
[----:B------:R-:W-:-:S05]  /*0150*/  SHF.L.U32 R9, R0, 0x1, RZ ;  /* 0x0000000100097819 */ /* 0x000fca00000006ff */
[----:B------:R-:W-:-:S05]  /*0160*/  VIADD R2, R9, 0xffffffff ;  /* 0xffffffff09027836 */ /* 0x000fca0000000000 */
[----:B------:R-:W-:-:S13]  /*0170*/  LOP3.LUT P1, RZ, R2, R7, RZ, 0xc0, !PT ;  /* 0x0000000702ff7212 */ /* 0x000fda000782c0ff */
[----:B------:R-:W-:Y:S01]  /*0180*/  @!P1 LEA R2, R0, R5, 0x2 ;  /* 0x0000000500029211 */ /* 0x000fe200078e10ff */
[----:B------:R-:W-:Y:S01]  /*0190*/  @!P1 LDS R3, [R5] ;  /* 0x0000000005039984 */ /* 0x000fe20000000800 */
[----:B------:R-:W-:-:S04]  /*01a0*/  IMAD.MOV.U32 R0, RZ, RZ, R9 ;  /* 0x000000ffff007224 */ /* 0x000fc800078e0009 */
[----:B------:R-:W0:Y:S02]  /*01b0*/  @!P1 LDS R2, [R2] ;  /* 0x0000000002029984 */ /* 0x000e240000000800 */
[----:B0-----:R-:W-:-:S05]  /*01c0*/  @!P1 FADD R4, R2, R3 ;  /* 0x0000000302049221 */ /* 0x001fca0000000000 */
[----:B------:R1:W-:Y:S01]  /*01d0*/  @!P1 STS [R5], R4 ;  /* 0x0000000405009388 */ /* 0x0003e20000000800 */
[----:B------:R-:W-:Y:S01]  /*01e0*/  BAR.SYNC.DEFER_BLOCKING 0x0 ;  /* 0x0000000000007b1d */ /* 0x000fe20000010000 */
[----:B------:R-:W-:-:S13]  /*01f0*/  ISETP.GE.U32.AND P1, PT, R9, R6, PT ;  /* 0x000000060900720c */ /* 0x000fda0003f26070 */
[----:B-1----:R-:W-:Y:S05]  /*0200*/  @!P1 BRA `(.L_x_4) ;  /* 0xfffffffc00d09947 */ /* 0x002fea000383ffff */
.L_x_3:
        /* <DEDUP_REMOVED lines=8> */
.L_x_5:
        /* <DEDUP_REMOVED lines=15> */
.L_x_21:


//--------------------- .text._Z31reduce_kernel_thread_coarseningPKfPf --------------------------
	.section	.text._Z31reduce_kernel_thread_coarseningPKfPf,"ax",@progbits
	.align	128
        .global         _Z31reduce_kernel_thread_coarseningPKfPf
        .type           _Z31reduce_kernel_thread_coarseningPKfPf,@function
        .size           _Z31reduce_kernel_thread_coarseningPKfPf,(.L_x_22 - _Z31reduce_kernel_thread_coarseningPKfPf)
        .other          _Z31reduce_kernel_thread_coarseningPKfPf,@"STO_CUDA_ENTRY STV_DEFAULT"
_Z31reduce_kernel_thread_coarseningPKfPf:
.text._Z31reduce_kernel_thread_coarseningPKfPf:
[----:B------:R-:W-:Y:S01]  /*0000*/  LDC R1, c[0x0][0x37c] ;  /* 0x0000df00ff017b82 */ /* 0x000fe20000000800 */
[----:B------:R-:W0:Y:S07]  /*0010*/  S2R R2, SR_TID.X ;  /* 0x0000000000027919 */ /* 0x000e2e0000002100 */
[----:B------:R-:W1:Y:S01]  /*0020*/  LDC R0, c[0x0][0x370] ;  /* 0x0000dc00ff007b82 */ /* 0x000e620000000800 */
[----:B------:R-:W2:Y:S01]  /*0030*/  LDCU.64 UR6, c[0x0][0x358] ;  /* 0x00006b00ff0677ac */ /* 0x000ea20008000a00 */
[----:B------:R-:W-:Y:S01]  /*0040*/  BSSY.RECONVERGENT B0, `(.L_x_6) ;  /* 0x0000045000007945 */ /* 0x000fe20003800200 */
[----:B------:R-:W-:-:S05]  /*0050*/  HFMA2 R4, -RZ, RZ, 0, 0 ;  /* 0x00000000ff047431 */ /* 0x000fca00000001ff */
[----:B------:R-:W0:Y:S08]  /*0060*/  S2UR UR4, SR_CTAID.X ;  /* 0x00000000000479c3 */ /* 0x000e300000002500 */
[----:B------:R-:W0:Y:S02]  /*0070*/  LDC R3, c[0x0][0x360] ;  /* 0x0000d800ff037b82 */ /* 0x000e240000000800 */
[----:B0-----:R-:W-:-:S05]  /*0080*/  IMAD R3, R3, UR4, R2 ;  /* 0x0000000403037c24 */ /* 0x001fca000f8e0202 */
[----:B------:R-:W-:-:S13]  /*0090*/  ISETP.GT.AND P0, PT, R3, 0x3ff, PT ;  /* 0x000003ff0300780c */ /* 0x000fda0003f04270 */
[----:B-12---:R-:W-:Y:S05]  /*00a0*/  @P0 BRA `(.L_x_7) ;  /* 0x0000000000f80947 */ /* 0x006fea0003800000 */
[----:B------:R-:W-:Y:S01]  /*00b0*/  SHF.L.U32 R0, R0, 0x8, RZ ;  /* 0x0000000800007819 */ /* 0x000fe200000006ff */
[----:B------:R-:W-:Y:S03]  /*00c0*/  BSSY.RECONVERGENT B1, `(.L_x_8) ;  /* 0x000002a000017945 */ /* 0x000fe60003800200 */
[----:B------:R-:W0:Y:S01]  /*00d0*/  I2F.U32.RP R9, R0 ;  /* 0x0000000000097306 */ /* 0x000e220000209000 */
[C---:B------:R-:W-:Y:S01]  /*00e0*/  IMAD.IADD R6, R0.reuse, 0x1, R3 ;  /* 0x0000000100067824 */ /* 0x040fe200078e0203 */
[----:B------:R-:W-:Y:S02]  /*00f0*/  IADD3 R11, PT, PT, RZ, -R0, RZ ;  /* 0x80000000ff0b7210 */ /* 0x000fe40007ffe0ff */
[----:B------:R-:W-:Y:S02]  /*0100*/  ISETP.NE.U32.AND P2, PT, R0, RZ, PT ;  /* 0x000000ff0000720c */ /* 0x000fe40003f45070 */
[----:B------:R-:W-:-:S02]  /*0110*/  ISETP.GE.AND P0, PT, R6, 0x400, PT ;  /* 0x000004000600780c */ /* 0x000fc40003f06270 */
[----:B------:R-:W-:Y:S02]  /*0120*/  VIMNMX R7, PT, PT, R6, 0x400, !PT ;  /* 0x0000040006077848 */ /* 0x000fe40007fe0100 */
[----:B------:R-:W-:-:S04]  /*0130*/  SEL R8, RZ, 0x1, P0 ;  /* 0x00000001ff087807 */ /* 0x000fc80000000000 */
[----:B------:R-:W-:Y:S01]  /*0140*/  IADD3 R7, PT, PT, R7, -R6, -R8 ;  /* 0x8000000607077210 */ /* 0x000fe20007ffe808 */
[----:B0-----:R-:W0:Y:S02]  /*0150*/  MUFU.RCP R9, R9 ;  /* 0x0000000900097308 */ /* 0x001e240000001000 */
[----:B0-----:R-:W-:-:S06]  /*0160*/  VIADD R4, R9, 0xffffffe ;  /* 0x0ffffffe09047836 */ /* 0x001fcc0000000000 */
[----:B------:R0:W1:Y:S02]  /*0170*/  F2I.FTZ.U32.TRUNC.NTZ R5, R4 ;  /* 0x0000000400057305 */ /* 0x000064000021f000 */
[----:B0-----:R-:W-:Y:S01]  /*0180*/  MOV R4, RZ ;  /* 0x000000ff00047202 */ /* 0x001fe20000000f00 */
[----:B-1----:R-:W-:-:S04]  /*0190*/  IMAD R11, R11, R5, RZ ;  /* 0x000000050b0b7224 */ /* 0x002fc800078e02ff */
[----:B------:R-:W-:-:S06]  /*01a0*/  IMAD.HI.U32 R10, R5, R11, R4 ;  /* 0x0000000b050a7227 */ /* 0x000fcc00078e0004 */
[----:B------:R-:W-:-:S04]  /*01b0*/  IMAD.HI.U32 R5, R10, R7, RZ ;  /* 0x000000070a057227 */ /* 0x000fc800078e00ff */
[----:B------:R-:W-:-:S04]  /*01c0*/  IMAD.MOV R4, RZ, RZ, -R5 ;  /* 0x000000ffff047224 */ /* 0x000fc800078e0a05 */
[----:B------:R-:W-:-:S05]  /*01d0*/  IMAD R7, R0, R4, R7 ;  /* 0x0000000400077224 */ /* 0x000fca00078e0207 */
[----:B------:R-:W-:-:S13]  /*01e0*/  ISETP.GE.U32.AND P0, PT, R7, R0, PT ;  /* 0x000000000700720c */ /* 0x000fda0003f06070 */
[----:B------:R-:W-:Y:S01]  /*01f0*/  @P0 IADD3 R7, PT, PT, -R0, R7, RZ ;  /* 0x0000000700070210 */ /* 0x000fe20007ffe1ff */
[----:B------:R-:W-:-:S03]  /*0200*/  @P0 VIADD R5, R5, 0x1 ;  /* 0x0000000105050836 */ /* 0x000fc60000000000 */
[----:B------:R-:W-:-:S13]  /*0210*/  ISETP.GE.U32.AND P1, PT, R7, R0, PT ;  /* 0x000000000700720c */ /* 0x000fda0003f26070 */
[----:B------:R-:W-:Y:S02]  /*0220*/  @P1 IADD3 R5, PT, PT, R5, 0x1, RZ ;  /* 0x0000000105051810 */ /* 0x000fe40007ffe0ff */
[----:B------:R-:W-:-:S05]  /*0230*/  @!P2 LOP3.LUT R5, RZ, R0, RZ, 0x33, !PT ;  /* 0x00000000ff05a212 */ /* 0x000fca00078e33ff */
[----:B------:R-:W-:-:S05]  /*0240*/  IMAD.IADD R5, R8, 0x1, R5 ;  /* 0x0000000108057824 */ /* 0x000fca00078e0205 */
[C---:B------:R-:W-:Y:S02]  /*0250*/  LOP3.LUT R4, R5.reuse, 0x3, RZ, 0xc0, !PT ;  /* 0x0000000305047812 */ /* 0x040fe400078ec0ff */
[----:B------:R-:W-:Y:S02]  /*0260*/  ISETP.GE.U32.AND P1, PT, R5, 0x3, PT ;  /* 0x000000030500780c */ /* 0x000fe40003f26070 */
[----:B------:R-:W-:Y:S02]  /*0270*/  ISETP.NE.AND P0, PT, R4, 0x3, PT ;  /* 0x000000030400780c */ /* 0x000fe40003f05270 */
[----:B------:R-:W-:-:S11]  /*0280*/  MOV R4, RZ ;  /* 0x000000ff00047202 */ /* 0x000fd60000000f00 */
[----:B------:R-:W-:Y:S05]  /*0290*/  @!P0 BRA `(.L_x_9) ;  /* 0x0000000000308947 */ /* 0x000fea0003800000 */
[----:B------:R-:W0:Y:S01]  /*02a0*/  LDC.64 R8, c[0x0][0x380] ;  /* 0x0000e000ff087b82 */ /* 0x000e220000000a00 */
[----:B------:R-:W-:-:S05]  /*02b0*/  VIADD R4, R5, 0x1 ;  /* 0x0000000105047836 */ /* 0x000fca0000000000 */
[----:B------:R-:W-:Y:S02]  /*02c0*/  LOP3.LUT R5, R4, 0x3, RZ, 0xc0, !PT ;  /* 0x0000000304057812 */ /* 0x000fe400078ec0ff */
[----:B------:R-:W-:-:S03]  /*02d0*/  MOV R4, RZ ;  /* 0x000000ff00047202 */ /* 0x000fc60000000f00 */
[----:B------:R-:W-:-:S07]  /*02e0*/  IMAD.MOV R5, RZ, RZ, -R5 ;  /* 0x000000ffff057224 */ /* 0x000fce00078e0a05 */
.L_x_10:
[----:B0-----:R-:W-:-:S06]  /*02f0*/  IMAD.WIDE R6, R3, 0x4, R8 ;  /* 0x0000000403067825 */ /* 0x001fcc00078e0208 */
[----:B------:R-:W2:Y:S01]  /*0300*/  LDG.E R7, desc[UR6][R6.64] ;  /* 0x0000000606077981 */ /* 0x000ea2000c1e1900 */
[----:B------:R-:W-:Y:S01]  /*0310*/  IADD3 R5, PT, PT, R5, 0x1, RZ ;  /* 0x0000000105057810 */ /* 0x000fe20007ffe0ff */
[----:B------:R-:W-:-:S03]  /*0320*/  IMAD.IADD R3, R0, 0x1, R3 ;  /* 0x0000000100037824 */ /* 0x000fc600078e0203 */
[----:B------:R-:W-:Y:S01]  /*0330*/  ISETP.NE.AND P0, PT, R5, RZ, PT ;  /* 0x000000ff0500720c */ /* 0x000fe20003f05270 */
[----:B--2---:R-:W-:-:S12]  /*0340*/  FADD R4, R7, R4 ;  /* 0x0000000407047221 */ /* 0x004fd80000000000 */
[----:B------:R-:W-:Y:S05]  /*0350*/  @P0 BRA `(.L_x_10) ;  /* 0xfffffffc00e40947 */ /* 0x000fea000383ffff */
.L_x_9:
[----:B------:R-:W-:Y:S05]  /*0360*/  BSYNC.RECONVERGENT B1 ;  /* 0x0000000000017941 */ /* 0x000fea0003800200 */
.L_x_8:
[----:B------:R-:W-:Y:S05]  /*0370*/  @!P1 BRA `(.L_x_7) ;  /* 0x0000000000449947 */ /* 0x000fea0003800000 */
.L_x_11:
[----:B------:R-:W0:Y:S02]  /*0380*/  LDC.64 R6, c[0x0][0x380] ;  /* 0x0000e000ff067b82 */ /* 0x000e240000000a00 */
[----:B0-----:R-:W-:-:S04]  /*0390*/  IMAD.WIDE R12, R3, 0x4, R6 ;  /* 0x00000004030c7825 */ /* 0x001fc800078e0206 */
[C---:B------:R-:W-:Y:S02]  /*03a0*/  IMAD.WIDE R6, R0.reuse, 0x4, R12 ;  /* 0x0000000400067825 */ /* 0x040fe400078e020c */
[----:B------:R-:W2:Y:S02]  /*03b0*/  LDG.E R13, desc[UR6][R12.64] ;  /* 0x000000060c0d7981 */ /* 0x000ea4000c1e1900 */
[C---:B------:R-:W-:Y:S02]  /*03c0*/  IMAD.WIDE R8, R0.reuse, 0x4, R6 ;  /* 0x0000000400087825 */ /* 0x040fe400078e0206 */
[----:B------:R-:W3:Y:S02]  /*03d0*/  LDG.E R7, desc[UR6][R6.64] ;  /* 0x0000000606077981 */ /* 0x000ee4000c1e1900 */
[C---:B------:R-:W-:Y:S02]  /*03e0*/  IMAD.WIDE R10, R0.reuse, 0x4, R8 ;  /* 0x00000004000a7825 */ /* 0x040fe400078e0208 */
[----:B------:R-:W4:Y:S04]  /*03f0*/  LDG.E R9, desc[UR6][R8.64] ;  /* 0x0000000608097981 */ /* 0x000f28000c1e1900 */
[----:B------:R-:W5:Y:S01]  /*0400*/  LDG.E R11, desc[UR6][R10.64] ;  /* 0x000000060a0b7981 */ /* 0x000f62000c1e1900 */
[----:B------:R-:W-:-:S04]  /*0410*/  IADD3 R3, PT, PT, R0, R3, R0 ;  /* 0x0000000300037210 */ /* 0x000fc80007ffe000 */
[----:B------:R-:W-:-:S04]  /*0420*/  IADD3 R3, PT, PT, R0, R3, R0 ;  /* 0x0000000300037210 */ /* 0x000fc80007ffe000 */
[----:B------:R-:W-:Y:S01]  /*0430*/  ISETP.GE.AND P0, PT, R3, 0x400, PT ;  /* 0x000004000300780c */ /* 0x000fe20003f06270 */
[----:B--2---:R-:W-:-:S04]  /*0440*/  FADD R4, R13, R4 ;  /* 0x000000040d047221 */ /* 0x004fc80000000000 */
[----:B---3--:R-:W-:-:S04]  /*0450*/  FADD R4, R4, R7 ;  /* 0x0000000704047221 */ /* 0x008fc80000000000 */
[----:B----4-:R-:W-:-:S04]  /*0460*/  FADD R4, R4, R9 ;  /* 0x0000000904047221 */ /* 0x010fc80000000000 */
[----:B-----5:R-:W-:Y:S01]  /*0470*/  FADD R4, R4, R11 ;  /* 0x0000000b04047221 */ /* 0x020fe20000000000 */
[----:B------:R-:W-:Y:S06]  /*0480*/  @!P0 BRA `(.L_x_11) ;  /* 0xfffffffc00bc8947 */ /* 0x000fec000383ffff */
.L_x_7:
[----:B------:R-:W-:Y:S05]  /*0490*/  BSYNC.RECONVERGENT B0 ;  /* 0x0000000000007941 */ /* 0x000fea0003800200 */
.L_x_6:
[----:B------:R-:W0:Y:S01]  /*04a0*/  S2UR UR5, SR_CgaCtaId ;  /* 0x00000000000579c3 */ /* 0x000e220000008800 */
[----:B------:R-:W-:Y:S01]  /*04b0*/  UMOV UR4, 0x400 ;  /* 0x0000040000047882 */ /* 0x000fe20000000000 */
[C---:B------:R-:W-:Y:S02]  /*04c0*/  ISETP.GT.U32.AND P0, PT, R2.reuse, 0x7f, PT ;  /* 0x0000007f0200780c */ /* 0x040fe40003f04070 */
[----:B------:R-:W-:Y:S01]  /*04d0*/  ISETP.GT.U32.AND P1, PT, R2, 0x3f, PT ;  /* 0x0000003f0200780c */ /* 0x000fe20003f24070 */
[----:B0-----:R-:W-:-:S06]  /*04e0*/  ULEA UR4, UR5, UR4, 0x18 ;  /* 0x0000000405047291 */ /* 0x001fcc000f8ec0ff */
[----:B------:R-:W-:-:S05]  /*04f0*/  LEA R3, R2, UR4, 0x2 ;  /* 0x0000000402037c11 */ /* 0x000fca000f8e10ff */
[----:B------:R-:W-:Y:S01]  /*0500*/  STS [R3], R4 ;  /* 0x0000000403007388 */ /* 0x000fe20000000800 */
[----:B------:R-:W-:Y:S06]  /*0510*/  BAR.SYNC.DEFER_BLOCKING 0x0 ;  /* 0x0000000000007b1d */ /* 0x000fec0000010000 */
[----:B------:R-:W-:Y:S04]  /*0520*/  @!P0 LDS R0, [R3+0x200] ;  /* 0x0002000003008984 */ /* 0x000fe80000000800 */
[----:B------:R-:W0:Y:S02]  /*0530*/  @!P0 LDS R5, [R3] ;  /* 0x0000000003058984 */ /* 0x000e240000000800 */
[----:B0-----:R-:W-:-:S05]  /*0540*/  @!P0 FADD R0, R0, R5 ;  /* 0x0000000500008221 */ /* 0x001fca0000000000 */
[----:B------:R-:W-:Y:S01]  /*0550*/  @!P0 STS [R3], R0 ;  /* 0x0000000003008388 */ /* 0x000fe20000000800 */
[----:B------:R-:W-:Y:S01]  /*0560*/  BAR.SYNC.DEFER_BLOCKING 0x0 ;  /* 0x0000000000007b1d */ /* 0x000fe20000010000 */
[----:B------:R-:W-:-:S05]  /*0570*/  ISETP.GT.U32.AND P0, PT, R2, 0x1f, PT ;  /* 0x0000001f0200780c */ /* 0x000fca0003f04070 */
[----:B------:R-:W-:Y:S04]  /*0580*/  @!P1 LDS R5, [R3+0x100] ;  /* 0x0001000003059984 */ /* 0x000fe80000000800 */
[----:B------:R-:W0:Y:S02]  /*0590*/  @!P1 LDS R6, [R3] ;  /* 0x0000000003069984 */ /* 0x000e240000000800 */
[----:B0-----:R-:W-:-:S05]  /*05a0*/  @!P1 FADD R6, R5, R6 ;  /* 0x0000000605069221 */ /* 0x001fca0000000000 */
[----:B------:R0:W-:Y:S01]  /*05b0*/  @!P1 STS [R3], R6 ;  /* 0x0000000603009388 */ /* 0x0001e20000000800 */
[----:B------:R-:W-:Y:S06]  /*05c0*/  BAR.SYNC.DEFER_BLOCKING 0x0 ;  /* 0x0000000000007b1d */ /* 0x000fec0000010000 */
[----:B------:R-:W-:Y:S05]  /*05d0*/  @P0 EXIT ;  /* 0x000000000000094d */ /* 0x000fea0003800000 */
[----:B------:R-:W-:Y:S01]  /*05e0*/  LDS R0, [R3] ;  /* 0x0000000003007984 */ /* 0x000fe20000000800 */
[----:B------:R-:W-:Y:S02]  /*05f0*/  VOTE.ANY R7, PT, PT ;  /* 0x0000000000077806 */ /* 0x000fe400038e0100 */
[----:B------:R-:W-:Y:S01]  /*0600*/  ISETP.NE.AND P0, PT, R2, RZ, PT ;  /* 0x000000ff0200720c */ /* 0x000fe20003f05270 */
[----:B------:R-:W1:Y:S02]  /*0610*/  LDS R5, [R3+0x80] ;  /* 0x0000800003057984 */ /* 0x000e640000000800 */
[----:B-1----:R-:W-:-:S05]  /*0620*/  FADD R0, R0, R5 ;  /* 0x0000000500007221 */ /* 0x002fca0000000000 */
[----:B------:R-:W1:Y:S02]  /*0630*/  SHFL.DOWN PT, R5, R0, 0x10, 0x1f ;  /* 0x0a001f0000057f89 */ /* 0x000e6400000e0000 */
[----:B-1----:R-:W-:-:S05]  /*0640*/  FADD R4, R0, R5 ;  /* 0x0000000500047221 */ /* 0x002fca0000000000 */
[----:B------:R-:W0:Y:S02]  /*0650*/  SHFL.DOWN PT, R5, R4, 0x8, 0x1f ;  /* 0x09001f0004057f89 */ /* 0x000e2400000e0000 */
[----:B0-----:R-:W-:-:S05]  /*0660*/  FADD R6, R4, R5 ;  /* 0x0000000504067221 */ /* 0x001fca0000000000 */
[----:B------:R-:W0:Y:S02]  /*0670*/  SHFL.DOWN PT, R5, R6, 0x4, 0x1f ;  /* 0x08801f0006057f89 */ /* 0x000e2400000e0000 */
[----:B0-----:R-:W-:-:S05]  /*0680*/  FADD R8, R6, R5 ;  /* 0x0000000506087221 */ /* 0x001fca0000000000 */
[----:B------:R-:W0:Y:S02]  /*0690*/  SHFL.DOWN PT, R5, R8, 0x2, 0x1f ;  /* 0x08401f0008057f89 */ /* 0x000e2400000e0000 */
[----:B0-----:R-:W-:-:S05]  /*06a0*/  FADD R10, R8, R5 ;  /* 0x00000005080a7221 */ /* 0x001fca0000000000 */
[----:B------:R0:W1:Y:S01]  /*06b0*/  SHFL.DOWN PT, R5, R10, 0x1, 0x1f ;  /* 0x08201f000a057f89 */ /* 0x00006200000e0000 */
[----:B------:R-:W-:Y:S05]  /*06c0*/  @P0 EXIT ;  /* 0x000000000000094d */ /* 0x000fea0003800000 */
[----:B------:R-:W2:Y:S01]  /*06d0*/  LDC.64 R2, c[0x0][0x388] ;  /* 0x0000e200ff027b82 */ /* 0x000ea20000000a00 */
[----:B-1----:R-:W-:-:S05]  /*06e0*/  FADD R5, R10, R5 ;  /* 0x000000050a057221 */ /* 0x002fca0000000000 */
[----:B--2---:R-:W-:Y:S01]  /*06f0*/  REDG.E.ADD.F32.FTZ.RN.STRONG.GPU desc[UR6][R2.64], R5 ;  /* 0x00000005020079a6 */ /* 0x004fe2000c12f306 */
[----:B------:R-:W-:Y:S05]  /*0700*/  EXIT ;  /* 0x000000000000794d */ /* 0x000fea0003800000 */
.L_x_12:
        /* <DEDUP_REMOVED lines=15> */
.L_x_22:


//--------------------- .text._Z26reduce_kernel_warp_shufflePKfPf --------------------------
	.section	.text._Z26reduce_kernel_warp_shufflePKfPf,"ax",@progbits
	.align	128
        .global         _Z26reduce_kernel_warp_shufflePKfPf
        .type           _Z26reduce_kernel_warp_shufflePKfPf,@function
        .size           _Z26reduce_kernel_warp_shufflePKfPf,(.L_x_23 - _Z26reduce_kernel_warp_shufflePKfPf)
        .other          _Z26reduce_kernel_warp_shufflePKfPf,@"STO_CUDA_ENTRY STV_DEFAULT"
_Z26reduce_kernel_warp_shufflePKfPf:
.text._Z26reduce_kernel_warp_shufflePKfPf:
[----:B------:R-:W-:Y:S01]  /*0000*/  LDC R1, c[0x0][0x37c] ;  /* 0x0000df00ff017b82 */ /* 0x000fe20000000800 */
[----:B------:R-:W0:Y:S07]  /*0010*/  S2R R6, SR_TID.X ;  /* 0x0000000000067919 */ /* 0x000e2e0000002100 */
[----:B------:R-:W0:Y:S01]  /*0020*/  S2UR UR4, SR_CTAID.X ;  /* 0x00000000000479c3 */ /* 0x000e220000002500 */
[----:B------:R-:W1:Y:S01]  /*0030*/  LDCU.64 UR6, c[0x0][0x358] ;  /* 0x00006b00ff0677ac */ /* 0x000e620008000a00 */
[----:B------:R-:W-:-:S06]  /*0040*/  HFMA2 R0, -RZ, RZ, 0, 0 ;  /* 0x00000000ff007431 */ /* 0x000fcc00000001ff */
        /* <DEDUP_REMOVED lines=8> */
[C---:B------:R-:W-:Y:S02]  /*00d0*/  ISETP.GT.U32.AND P1, PT, R6.reuse, 0x7f, PT ;  /* 0x0000007f0600780c */ /* 0x040fe40003f24070 */
[----:B------:R-:W-:Y:S01]  /*00e0*/  ISETP.GT.U32.AND P0, PT, R6, 0x3f, PT ;  /* 0x0000003f0600780c */ /* 0x000fe20003f04070 */
[----:B0-----:R-:W-:-:S06]  /*00f0*/  ULEA UR4, UR5, UR4, 0x18 ;  /* 0x0000000405047291 */ /* 0x001fcc000f8ec0ff */
[----:B------:R-:W-:-:S05]  /*0100*/  LEA R5, R6, UR4, 0x2 ;  /* 0x0000000406057c11 */ /* 0x000fca000f8e10ff */
[----:B--2---:R-:W-:Y:S01]  /*0110*/  STS [R5], R0 ;  /* 0x0000000005007388 */ /* 0x004fe20000000800 */
        /* <DEDUP_REMOVED lines=10> */
[----:B------:R-:W-:Y:S01]  /*01c0*/  @!P0 STS [R5], R2 ;  /* 0x0000000205008388 */ /* 0x000fe20000000800 */
[----:B------:R-:W-:Y:S06]  /*01d0*/  BAR.SYNC.DEFER_BLOCKING 0x0 ;  /* 0x0000000000007b1d */ /* 0x000fec0000010000 */
[----:B------:R-:W-:Y:S04]  /*01e0*/  @!P1 LDS R0, [R5+0x80] ;  /* 0x0000800005009984 */ /* 0x000fe80000000800 */
[----:B------:R-:W0:Y:S02]  /*01f0*/  @!P1 LDS R3, [R5] ;  /* 0x0000000005039984 */ /* 0x000e240000000800 */
[----:B0-----:R-:W-:-:S05]  /*0200*/  @!P1 FADD R0, R0, R3 ;  /* 0x0000000300009221 */ /* 0x001fca0000000000 */
[----:B------:R0:W-:Y:S01]  /*0210*/  @!P1 STS [R5], R0 ;  /* 0x0000000005009388 */ /* 0x0001e20000000800 */
[----:B------:R-:W-:Y:S06]  /*0220*/  BAR.SYNC.DEFER_BLOCKING 0x0 ;  /* 0x0000000000007b1d */ /* 0x000fec0000010000 */
[----:B------:R-:W-:Y:S05]  /*0230*/  @P1 EXIT ;  /* 0x000000000000194d */ /* 0x000fea0003800000 */
[----:B0-----:R-:W0:Y:S01]  /*0240*/  LDS R5, [R5] ;  /* 0x0000000005057984 */ /* 0x001e220000000800 */
[----:B------:R-:W-:Y:S02]  /*0250*/  VOTE.ANY R0, PT, PT ;  /* 0x0000000000007806 */ /* 0x000fe400038e0100 */
[----:B------:R-:W-:Y:S01]  /*0260*/  ISETP.NE.AND P0, PT, R6, RZ, PT ;  /* 0x000000ff0600720c */ /* 0x000fe20003f05270 */
[----:B0-----:R-:W0:Y:S02]  /*0270*/  SHFL.DOWN PT, R2, R5, 0x10, 0x1f ;  /* 0x0a001f0005027f89 */ /* 0x001e2400000e0000 */
[----:B0-----:R-:W-:-:S05]  /*0280*/  FADD R3, R5, R2 ;  /* 0x0000000205037221 */ /* 0x001fca0000000000 */
        /* <DEDUP_REMOVED lines=9> */
[----:B01----:R-:W-:-:S05]  /*0320*/  FADD R11, R11, R4 ;  /* 0x000000040b0b7221 */ /* 0x003fca0000000000 */
[----:B--2---:R-:W-:Y:S01]  /*0330*/  REDG.E.ADD.F32.FTZ.RN.STRONG.GPU desc[UR6][R2.64], R11 ;  /* 0x0000000b020079a6 */ /* 0x004fe2000c12f306 */
[----:B------:R-:W-:Y:S05]  /*0340*/  EXIT ;  /* 0x000000000000794d */ /* 0x000fea0003800000 */
.L_x_13:
        /* <DEDUP_REMOVED lines=11> */
.L_x_23:


//--------------------- .text._Z18reduce_kernel_warpPKfPf --------------------------
	.section	.text._Z18reduce_kernel_warpPKfPf,"ax",@progbits
	.align	128
        .global         _Z18reduce_kernel_warpPKfPf
        .type           _Z18reduce_kernel_warpPKfPf,@function
        .size           _Z18reduce_kernel_warpPKfPf,(.L_x_24 - _Z18reduce_kernel_warpPKfPf)
        .other          _Z18reduce_kernel_warpPKfPf,@"STO_CUDA_ENTRY STV_DEFAULT"
_Z18reduce_kernel_warpPKfPf:
.text._Z18reduce_kernel_warpPKfPf:
        /* <DEDUP_REMOVED lines=14> */
[----:B------:R-:W-:Y:S01]  /*00e0*/  ISETP.GT.U32.AND P0, PT, R11, 0x1f, PT ;  /* 0x0000001f0b00780c */ /* 0x000fe20003f04070 */
[----:B0-----:R-:W-:-:S06]  /*00f0*/  ULEA UR4, UR5, UR4, 0x18 ;  /* 0x0000000405047291 */ /* 0x001fcc000f8ec0ff */
[----:B------:R-:W-:-:S05]  /*0100*/  LEA R5, R11, UR4, 0x2 ;  /* 0x000000040b057c11 */ /* 0x000fca000f8e10ff */
[----:B--2---:R0:W-:Y:S01]  /*0110*/  STS [R5], R4 ;  /* 0x0000000405007388 */ /* 0x0041e20000000800 */
[----:B------:R-:W-:Y:S06]  /*0120*/  BAR.SYNC.DEFER_BLOCKING 0x0 ;  /* 0x0000000000007b1d */ /* 0x000fec0000010000 */
[----:B------:R-:W-:Y:S05]  /*0130*/  @!P1 BRA `(.L_x_14) ;  /* 0x00000000002c9947 */ /* 0x000fea0003800000 */
.L_x_15:
[----:B------:R-:W-:-:S04]  /*0140*/  SHF.R.U32.HI R6, RZ, 0x1, R0 ;  /* 0x00000001ff067819 */ /* 0x000fc80000011600 */
[----:B------:R-:W-:-:S13]  /*0150*/  ISETP.GE.U32.AND P1, PT, R11, R6, PT ;  /* 0x000000060b00720c */ /* 0x000fda0003f26070 */
[----:B------:R-:W-:Y:S01]  /*0160*/  @!P1 LEA R2, R6, R5, 0x2 ;  /* 0x0000000506029211 */ /* 0x000fe200078e10ff */
[----:B------:R-:W-:Y:S05]  /*0170*/  @!P1 LDS R3, [R5] ;  /* 0x0000000005039984 */ /* 0x000fea0000000800 */
[----:B------:R-:W0:Y:S02]  /*0180*/  @!P1 LDS R2, [R2] ;  /* 0x0000000002029984 */ /* 0x000e240000000800 */
[----:B0-----:R-:W-:-:S05]  /*0190*/  @!P1 FADD R4, R2, R3 ;  /* 0x0000000302049221 */ /* 0x001fca0000000000 */
[----:B------:R1:W-:Y:S01]  /*01a0*/  @!P1 STS [R5], R4 ;  /* 0x0000000405009388 */ /* 0x0003e20000000800 */
[----:B------:R-:W-:Y:S01]  /*01b0*/  BAR.SYNC.DEFER_BLOCKING 0x0 ;  /* 0x0000000000007b1d */ /* 0x000fe20000010000 */
[----:B------:R-:W-:Y:S01]  /*01c0*/  ISETP.GT.U32.AND P1, PT, R0, 0x7f, PT ;  /* 0x0000007f0000780c */ /* 0x000fe20003f24070 */
[----:B------:R-:W-:-:S12]  /*01d0*/  IMAD.MOV.U32 R0, RZ, RZ, R6 ;  /* 0x000000ffff007224 */ /* 0x000fd800078e0006 */
[----:B-1----:R-:W-:Y:S05]  /*01e0*/  @P1 BRA `(.L_x_15) ;  /* 0xfffffffc00d41947 */ /* 0x002fea000383ffff */
.L_x_14:
        /* <DEDUP_REMOVED lines=18> */
.L_x_16:
        /* <DEDUP_REMOVED lines=15> */
.L_x_24:


//--------------------- .text._Z27reduce_kernel_bank_conflictPKfPf --------------------------
	.section	.text._Z27reduce_kernel_bank_conflictPKfPf,"ax",@progbits
	.align	128
        .global         _Z27reduce_kernel_bank_conflictPKfPf
        .type           _Z27reduce_kernel_bank_conflictPKfPf,@function
        .size           _Z27reduce_kernel_bank_conflictPKfPf,(.L_x_25 - _Z27reduce_kernel_bank_conflictPKfPf)
        .other          _Z27reduce_kernel_bank_conflictPKfPf,@"STO_CUDA_ENTRY STV_DEFAULT"
_Z27reduce_kernel_bank_conflictPKfPf:
.text._Z27reduce_kernel_bank_conflictPKfPf:
        /* <DEDUP_REMOVED lines=20> */
.L_x_18:
[----:B------:R-:W-:-:S04]  /*0140*/  SHF.R.U32.HI R6, RZ, 0x1, R0 ;  /* 0x00000001ff067819 */ /* 0x000fc80000011600 */
[----:B------:R-:W-:-:S13]  /*0150*/  ISETP.GE.U32.AND P1, PT, R7, R6, PT ;  /* 0x000000060700720c */ /* 0x000fda0003f26070 */
[----:B------:R-:W-:Y:S01]  /*0160*/  @!P1 IMAD R2, R6, 0x4, R5 ;  /* 0x0000000406029824 */ /* 0x000fe200078e0205 */
        /* <DEDUP_REMOVED lines=8> */
.L_x_17:
        /* <DEDUP_REMOVED lines=8> */
.L_x_19:
        /* <DEDUP_REMOVED lines=9> */
.L_x_25:


//--------------------- .nv.shared._Z7reduce3IfEvPKT_PS0_ --------------------------
	.section	.nv.shared._Z7reduce3IfEvPKT_PS0_,"aw",@nobits
	.sectionflags	@""
	.align	4
.nv.shared._Z7reduce3IfEvPKT_PS0_:
	.zero		2048


//--------------------- .nv.shared.reserved.0     --------------------------
	.section	.nv.shared.reserved.0,"aw",@nobits
	.weak		__nv_reservedSMEM_offset_0_alias
	.size		__nv_reservedSMEM_offset_0_alias, 0, 64
	.other		__nv_reservedSMEM_offset_0_alias,@"STO_CUDA_RESERVED_SHARED STV_DEFAULT"
__nv_reservedSMEM_offset_0_alias:
	.zero		0
	.zero		64


//--------------------- .nv.shared._Z7reduce2IfEvPKT_PS0_ --------------------------
	.section	.nv.shared._Z7reduce2IfEvPKT_PS0_,"aw",@nobits
	.sectionflags	@""
	.align	4
.nv.shared._Z7reduce2IfEvPKT_PS0_:
	.zero		2048


//--------------------- .nv.shared._Z31reduce_kernel_thread_coarseningPKfPf --------------------------
	.section	.nv.shared._Z31reduce_kernel_thread_coarseningPKfPf,"aw",@nobits
	.sectionflags	@""
	.align	4
.nv.shared._Z31reduce_kernel_thread_coarseningPKfPf:
	.zero		2048


//--------------------- .nv.shared._Z26reduce_kernel_warp_shufflePKfPf --------------------------
	.section	.nv.shared._Z26reduce_kernel_warp_shufflePKfPf,"aw",@nobits
	.sectionflags	@""
	.align	4
.nv.shared._Z26reduce_kernel_warp_shufflePKfPf:
	.zero		2048


//--------------------- .nv.shared._Z18reduce_kernel_warpPKfPf --------------------------
	.section	.nv.shared._Z18reduce_kernel_warpPKfPf,"aw",@nobits
	.sectionflags	@""
	.align	4
.nv.shared._Z18reduce_kernel_warpPKfPf:
	.zero		2048


//--------------------- .nv.shared._Z27reduce_kernel_bank_conflictPKfPf --------------------------
	.section	.nv.shared._Z27reduce_kernel_bank_conflictPKfPf,"aw",@nobits
	.sectionflags	@""
	.align	4
.nv.shared._Z27reduce_kernel_bank_conflictPKfPf:
	.zero		2048


//--------------------- .nv.constant0._Z7reduce3IfEvPKT_PS0_ --------------------------
	.section	.nv.constant0._Z7reduce3IfEvPKT_PS0_,"a",@progbits
	.sectionflags	@""
	.align	4
.nv.constant0._Z7reduce3IfEvPKT_PS0_:
	.zero		912


//--------------------- .nv.constant0._Z7reduce2IfEvPKT_PS0_ --------------------------
	.section	.nv.constant0._Z7reduce2IfEvPKT_PS0_,"a",@progbits
	.sectionflags	@""
	.align	4
.nv.constant0._Z7reduce2IfEvPKT_PS0_:
	.zero		912


//--------------------- .nv.constant0._Z31reduce_kernel_thread_coarseningPKfPf --------------------------
	.section	.nv.constant0._Z31reduce_kernel_thread_coarseningPKfPf,"a",@progbits
	.sectionflags	@""
	.align	4
.nv.constant0._Z31reduce_kernel_thread_coarseningPKfPf:
	.zero		912


//--------------------- .nv.constant0._Z26reduce_kernel_warp_shufflePKfPf --------------------------
	.section	.nv.constant0._Z26reduce_kernel_warp_shufflePKfPf,"a",@progbits
	.sectionflags	@""
	.align	4
.nv.constant0._Z26reduce_kernel_warp_shufflePKfPf:
	.zero		912


//--------------------- .nv.constant0._Z18reduce_kernel_warpPKfPf --------------------------
	.section	.nv.constant0._Z18reduce_kernel_warpPKfPf,"a",@progbits
	.sectionflags	@""
	.align	4
.nv.constant0._Z18reduce_kernel_warpPKfPf:
	.zero		912


//--------------------- .nv.constant0._Z27reduce_kernel_bank_conflictPKfPf --------------------------
	.section	.nv.constant0._Z27reduce_kernel_bank_conflictPKfPf,"a",@progbits
	.sectionflags	@""
	.align	4
.nv.constant0._Z27reduce_kernel_bank_conflictPKfPf:
	.zero		912


//--------------------- SYMBOLS --------------------------

	.type		.nv.reservedSmem.offset0,@object
	.size		.nv.reservedSmem.offset0,0x4
	.type		.nv.reservedSmem.cap,@object
	.size		.nv.reservedSmem.cap,0x4
